	.target	sm_90a

	.elftype	@"ET_EXEC"


//--------------------- .note.nv.tkinfo           --------------------------
	.section	.note.nv.tkinfo,"",@"SHT_NOTE"
	.sectionflags	@"SHF_NOTE_NV_TKINFO"
	.tkinfo
        /*0018*/ 	.word	0x00000002
        /*0030*/ 	.string	""
        /*0030*/ 	.string	"ptxas"
        /*0030*/ 	.string	"Cuda compilation tools, release 13.0, V13.0.88"
        /*0030*/ 	.string	"Build cuda_13.0.r13.0/compiler.36424714_0"
        /*0030*/ 	.string	"-arch sm_90a -m 64 "



//--------------------- .note.nv.cuinfo           --------------------------
	.section	.note.nv.cuinfo,"",@"SHT_NOTE"
	.sectionflags	@"SHF_NOTE_NV_CUINFO"
        /*0018*/ 	.short	0x0002
        /*001a*/ 	.short	0x005a
        /*001c*/ 	.short	0x0082
	.zero		2


//--------------------- .nv.info                  --------------------------
	.section	.nv.info,"",@"SHT_CUDA_INFO"
	.align	4


	//----- nvinfo : EIATTR_REGCOUNT
	.align		4
        /*0000*/ 	.byte	0x04, 0x2f
        /*0002*/ 	.short	(.L_15 - .L_14)
	.align		4
.L_14:
        /*0004*/ 	.word	index@(_ZN7cutlass13device_kernelINS_4gemm6kernel13GemmUniversalIN4cute5tupleIJiiiiEEENS1_10collective13CollectiveMmaINS1_34MainloopSm90TmaGmmaWarpSpecializedILi4ENS5_IJNS4_1CILi1EEESB_SB_EEENS1_32KernelTmaWarpSpecializedPingpongEEENS5_IJNSA_ILi64EEENSA_ILi48EEENSA_ILi256EEEEEENS_6half_tENS5_IJlSB_lEEESJ_SK_NS4_8TiledMMAINS4_8MMA_AtomIJNS4_4SM904GMMA25MMA_64x16x16_F32F16F16_SSILNSO_5MajorE0ELSQ_0ELNSO_7ScaleInE1ELSR_1EEEEEENS4_6LayoutISC_NS5_IJNSA_ILi0EEESV_SV_EEEEENS5_IJNS4_10UnderscoreESY_SY_EEEEENS4_13SM90_TMA_LOADENS4_14ComposedLayoutINS4_7SwizzleILi3ELi4ELi3EEENS4_18smem_ptr_flag_bitsILi16EEENSU_INS5_IJNSA_ILi8EEESF_EEENS5_IJSF_SB_EEEEEEEvNS4_8identityES11_S1B_vS1C_EENS_8epilogue10collective6detail29Sm90TmaWarpSpecializedAdapterINS1F_15DefaultEpilogueISJ_SK_SK_NS1E_6thread17LinearCombinationISJ_Li1EffLNS1J_9ScaleType4KindE0ELNS_15FloatRoundStyleE2ESJ_EENS1_15EpilogueDefaultEEEEEvvEEEEvNT_6ParamsE)
        /*0008*/ 	.word	0x000000a8


	//----- nvinfo : EIATTR_FRAME_SIZE
	.align		4
.L_15:
        /*000c*/ 	.byte	0x04, 0x11
        /*000e*/ 	.short	(.L_17 - .L_16)
	.align		4
.L_16:
        /*0010*/ 	.word	index@(_ZN7cutlass13device_kernelINS_4gemm6kernel13GemmUniversalIN4cute5tupleIJiiiiEEENS1_10collective13CollectiveMmaINS1_34MainloopSm90TmaGmmaWarpSpecializedILi4ENS5_IJNS4_1CILi1EEESB_SB_EEENS1_32KernelTmaWarpSpecializedPingpongEEENS5_IJNSA_ILi64EEENSA_ILi48EEENSA_ILi256EEEEEENS_6half_tENS5_IJlSB_lEEESJ_SK_NS4_8TiledMMAINS4_8MMA_AtomIJNS4_4SM904GMMA25MMA_64x16x16_F32F16F16_SSILNSO_5MajorE0ELSQ_0ELNSO_7ScaleInE1ELSR_1EEEEEENS4_6LayoutISC_NS5_IJNSA_ILi0EEESV_SV_EEEEENS5_IJNS4_10UnderscoreESY_SY_EEEEENS4_13SM90_TMA_LOADENS4_14ComposedLayoutINS4_7SwizzleILi3ELi4ELi3EEENS4_18smem_ptr_flag_bitsILi16EEENSU_INS5_IJNSA_ILi8EEESF_EEENS5_IJSF_SB_EEEEEEEvNS4_8identityES11_S1B_vS1C_EENS_8epilogue10collective6detail29Sm90TmaWarpSpecializedAdapterINS1F_15DefaultEpilogueISJ_SK_SK_NS1E_6thread17LinearCombinationISJ_Li1EffLNS1J_9ScaleType4KindE0ELNS_15FloatRoundStyleE2ESJ_EENS1_15EpilogueDefaultEEEEEvvEEEEvNT_6ParamsE)
        /*0014*/ 	.word	0x00000000


	//----- nvinfo : EIATTR_MIN_STACK_SIZE
	.align		4
.L_17:
        /*0018*/ 	.byte	0x04, 0x12
        /*001a*/ 	.short	(.L_19 - .L_18)
	.align		4
.L_18:
        /*001c*/ 	.word	index@(_ZN7cutlass13device_kernelINS_4gemm6kernel13GemmUniversalIN4cute5tupleIJiiiiEEENS1_10collective13CollectiveMmaINS1_34MainloopSm90TmaGmmaWarpSpecializedILi4ENS5_IJNS4_1CILi1EEESB_SB_EEENS1_32KernelTmaWarpSpecializedPingpongEEENS5_IJNSA_ILi64EEENSA_ILi48EEENSA_ILi256EEEEEENS_6half_tENS5_IJlSB_lEEESJ_SK_NS4_8TiledMMAINS4_8MMA_AtomIJNS4_4SM904GMMA25MMA_64x16x16_F32F16F16_SSILNSO_5MajorE0ELSQ_0ELNSO_7ScaleInE1ELSR_1EEEEEENS4_6LayoutISC_NS5_IJNSA_ILi0EEESV_SV_EEEEENS5_IJNS4_10UnderscoreESY_SY_EEEEENS4_13SM90_TMA_LOADENS4_14ComposedLayoutINS4_7SwizzleILi3ELi4ELi3EEENS4_18smem_ptr_flag_bitsILi16EEENSU_INS5_IJNSA_ILi8EEESF_EEENS5_IJSF_SB_EEEEEEEvNS4_8identityES11_S1B_vS1C_EENS_8epilogue10collective6detail29Sm90TmaWarpSpecializedAdapterINS1F_15DefaultEpilogueISJ_SK_SK_NS1E_6thread17LinearCombinationISJ_Li1EffLNS1J_9ScaleType4KindE0ELNS_15FloatRoundStyleE2ESJ_EENS1_15EpilogueDefaultEEEEEvvEEEEvNT_6ParamsE)
        /*0020*/ 	.word	0x00000000
.L_19:


//--------------------- .nv.compat                --------------------------
	.section	.nv.compat,"",@"SHT_CUDA_COMPAT_INFO"
	.align	4
        /*0000*/ 	.byte	0x02, 0x09, 0x01, 0x00, 0x02, 0x02, 0x04, 0x00, 0x02, 0x05, 0x05, 0x00, 0x03, 0x07, 0x01, 0x01
        /*0010*/ 	.byte	0x02, 0x03, 0x01, 0x00, 0x02, 0x06, 0x01, 0x00, 0x04, 0x0b, 0x08, 0x00, 0x00, 0x00, 0x00, 0x00
        /*0020*/ 	.byte	0x00, 0x00, 0x00, 0x00


//--------------------- .nv.info._ZN7cutlass13device_kernelINS_4gemm6kernel13GemmUniversalIN4cute5tupleIJiiiiEEENS1_10collective13CollectiveMmaINS1_34MainloopSm90TmaGmmaWarpSpecializedILi4ENS5_IJNS4_1CILi1EEESB_SB_EEENS1_32KernelTmaWarpSpecializedPingpongEEENS5_IJNSA_ILi64EEENSA_ILi48EEENSA_ILi256EEEEEENS_6half_tENS5_IJlSB_lEEESJ_SK_NS4_8TiledMMAINS4_8MMA_AtomIJNS4_4SM904GMMA25MMA_64x16x16_F32F16F16_SSILNSO_5MajorE0ELSQ_0ELNSO_7ScaleInE1ELSR_1EEEEEENS4_6LayoutISC_NS5_IJNSA_ILi0EEESV_SV_EEEEENS5_IJNS4_10UnderscoreESY_SY_EEEEENS4_13SM90_TMA_LOADENS4_14ComposedLayoutINS4_7SwizzleILi3ELi4ELi3EEENS4_18smem_ptr_flag_bitsILi16EEENSU_INS5_IJNSA_ILi8EEESF_EEENS5_IJSF_SB_EEEEEEEvNS4_8identityES11_S1B_vS1C_EENS_8epilogue10collective6detail29Sm90TmaWarpSpecializedAdapterINS1F_15DefaultEpilogueISJ_SK_SK_NS1E_6thread17LinearCombinationISJ_Li1EffLNS1J_9ScaleType4KindE0ELNS_15FloatRoundStyleE2ESJ_EENS1_15EpilogueDefaultEEEEEvvEEEEvNT_6ParamsE --------------------------
	.section	.nv.info._ZN7cutlass13device_kernelINS_4gemm6kernel13GemmUniversalIN4cute5tupleIJiiiiEEENS1_10collective13CollectiveMmaINS1_34MainloopSm90TmaGmmaWarpSpecializedILi4ENS5_IJNS4_1CILi1EEESB_SB_EEENS1_32KernelTmaWarpSpecializedPingpongEEENS5_IJNSA_ILi64EEENSA_ILi48EEENSA_ILi256EEEEEENS_6half_tENS5_IJlSB_lEEESJ_SK_NS4_8TiledMMAINS4_8MMA_AtomIJNS4_4SM904GMMA25MMA_64x16x16_F32F16F16_SSILNSO_5MajorE0ELSQ_0ELNSO_7ScaleInE1ELSR_1EEEEEENS4_6LayoutISC_NS5_IJNSA_ILi0EEESV_SV_EEEEENS5_IJNS4_10UnderscoreESY_SY_EEEEENS4_13SM90_TMA_LOADENS4_14ComposedLayoutINS4_7SwizzleILi3ELi4ELi3EEENS4_18smem_ptr_flag_bitsILi16EEENSU_INS5_IJNSA_ILi8EEESF_EEENS5_IJSF_SB_EEEEEEEvNS4_8identityES11_S1B_vS1C_EENS_8epilogue10collective6detail29Sm90TmaWarpSpecializedAdapterINS1F_15DefaultEpilogueISJ_SK_SK_NS1E_6thread17LinearCombinationISJ_Li1EffLNS1J_9ScaleType4KindE0ELNS_15FloatRoundStyleE2ESJ_EENS1_15EpilogueDefaultEEEEEvvEEEEvNT_6ParamsE,"",@"SHT_CUDA_INFO"
	.sectionflags	@""
	.align	4


	//----- nvinfo : EIATTR_CUDA_API_VERSION
	.align		4
        /*0000*/ 	.byte	0x04, 0x37
        /*0002*/ 	.short	(.L_21 - .L_20)
.L_20:
        /*0004*/ 	.word	0x00000082


	//----- nvinfo : EIATTR_KPARAM_INFO
	.align		4
.L_21:
        /*0008*/ 	.byte	0x04, 0x17
        /*000a*/ 	.short	(.L_23 - .L_22)
.L_22:
        /*000c*/ 	.word	0x00000000
        /*0010*/ 	.short	0x0000
        /*0012*/ 	.short	0x0070
        /*0014*/ 	.byte	0x00, 0xf0, 0x01, 0x10


	//----- nvinfo : EIATTR_SPARSE_MMA_MASK
	.align		4
.L_23:
        /*0018*/ 	.byte	0x03, 0x50
        /*001a*/ 	.short	0x0000


	//----- nvinfo : EIATTR_MAXREG_COUNT
	.align		4
        /*001c*/ 	.byte	0x03, 0x1b
        /*001e*/ 	.short	0x00a8


	//----- nvinfo : EIATTR_NUM_BARRIERS
	.align		4
        /*0020*/ 	.byte	0x02, 0x4c
        /*0022*/ 	.byte	0x01
	.zero		1


	//----- nvinfo : EIATTR_EXTERNS
	.align		4
        /*0024*/ 	.byte	0x04, 0x0f
        /*0026*/ 	.short	(.L_25 - .L_24)


	//   ....[0]....
	.align		4
.L_24:
        /*0028*/ 	.word	index@(__assertfail)


	//----- nvinfo : EIATTR_MERCURY_ISA_VERSION
	.align		4
.L_25:
        /*002c*/ 	.byte	0x03, 0x5f
        /*002e*/ 	.short	0x0101


	//----- nvinfo : EIATTR_INT_WARP_WIDE_INSTR_OFFSETS
	.align		4
        /*0030*/ 	.byte	0x04, 0x31
        /*0032*/ 	.short	(.L_27 - .L_26)


	//   ....[0]....
.L_26:
        /*0034*/ 	.word	0x00000470


	//   ....[1]....
        /*0038*/ 	.word	0x00000490


	//   ....[2]....
        /*003c*/ 	.word	0x00000510


	//   ....[3]....
        /*0040*/ 	.word	0x00000520


	//   ....[4]....
        /*0044*/ 	.word	0x00000530


	//   ....[5]....
        /*0048*/ 	.word	0x00000550


	//   ....[6]....
        /*004c*/ 	.word	0x000005b0


	//   ....[7]....
        /*0050*/ 	.word	0x000005d0


	//----- nvinfo : EIATTR_COOP_GROUP_MASK_REGIDS
	.align		4
.L_27:
        /*0054*/ 	.byte	0x04, 0x29
        /*0056*/ 	.short	(.L_29 - .L_28)


	//   ....[0]....
.L_28:
        /*0058*/ 	.word	0xffffffff


	//   ....[1]....
        /*005c*/ 	.word	0xffffffff


	//   ....[2]....
        /*0060*/ 	.word	0xffffffff


	//   ....[3]....
        /*0064*/ 	.word	0xffffffff


	//   ....[4]....
        /*0068*/ 	.word	0xffffffff


	//   ....[5]....
        /*006c*/ 	.word	0xffffffff


	//----- nvinfo : EIATTR_COOP_GROUP_INSTR_OFFSETS
	.align		4
.L_29:
        /*0070*/ 	.byte	0x04, 0x28
        /*0072*/ 	.short	(.L_31 - .L_30)


	//   ....[0]....
.L_30:
        /*0074*/ 	.word	0x00000050


	//   ....[1]....
        /*0078*/ 	.word	0x00000080


	//   ....[2]....
        /*007c*/ 	.word	0x00000180


	//   ....[3]....
        /*0080*/ 	.word	0x00000390


	//   ....[4]....
        /*0084*/ 	.word	0x000003d0


	//   ....[5]....
        /*0088*/ 	.word	0x00000410


	//----- nvinfo : EIATTR_REG_RECONFIG
	.align		4
.L_31:
        /*008c*/ 	.byte	0x01, 0x54
	.zero		2


	//----- nvinfo : EIATTR_SYSCALL_OFFSETS
	.align		4
        /*0090*/ 	.byte	0x04, 0x46
        /*0092*/ 	.short	(.L_33 - .L_32)


	//   ....[0]....
.L_32:
        /*0094*/ 	.word	0x00001720


	//----- nvinfo : EIATTR_MBARRIER_INSTR_OFFSETS
	.align		4
.L_33:
        /*0098*/ 	.byte	0x04, 0x39
        /*009a*/ 	.short	(.L_35 - .L_34)


	//   ....[0]....
.L_34:
        /*009c*/ 	.word	0x00000300
        /*00a0*/ 	.word	0x000000ff
        /*00a4*/ 	.word	0x00000000
        /*00a8*/ 	.short	0x0100
        /*00aa*/ 	.byte	0x09
	.zero		1


	//   ....[1]....
        /*00ac*/ 	.word	0x00000310
        /*00b0*/ 	.word	0x000000ff
        /*00b4*/ 	.word	0x00000020
        /*00b8*/ 	.short	0x0100
        /*00ba*/ 	.byte	0x09
	.zero		1


	//   ....[2]....
        /*00bc*/ 	.word	0x00000320
        /*00c0*/ 	.word	0x000000ff
        /*00c4*/ 	.word	0x00000008
        /*00c8*/ 	.short	0x0100
        /*00ca*/ 	.byte	0x09
	.zero		1


	//   ....[3]....
        /*00cc*/ 	.word	0x00000330
        /*00d0*/ 	.word	0x000000ff
        /*00d4*/ 	.word	0x00000028
        /*00d8*/ 	.short	0x0100
        /*00da*/ 	.byte	0x09
	.zero		1


	//   ....[4]....
        /*00dc*/ 	.word	0x00000340
        /*00e0*/ 	.word	0x000000ff
        /*00e4*/ 	.word	0x00000010
        /*00e8*/ 	.short	0x0100
        /*00ea*/ 	.byte	0x09
	.zero		1


	//   ....[5]....
        /*00ec*/ 	.word	0x00000350
        /*00f0*/ 	.word	0x000000ff
        /*00f4*/ 	.word	0x00000030
        /*00f8*/ 	.short	0x0100
        /*00fa*/ 	.byte	0x09
	.zero		1


	//   ....[6]....
        /*00fc*/ 	.word	0x00000360
        /*0100*/ 	.word	0x000000ff
        /*0104*/ 	.word	0x00000018
        /*0108*/ 	.short	0x0100
        /*010a*/ 	.byte	0x09
	.zero		1


	//   ....[7]....
        /*010c*/ 	.word	0x00000370
        /*0110*/ 	.word	0x000000ff
        /*0114*/ 	.word	0x00000038
        /*0118*/ 	.short	0x0100
        /*011a*/ 	.byte	0x09
	.zero		1


	//   ....[8]....
        /*011c*/ 	.word	0x000005f0
        /*0120*/ 	.word	0x000000ff
        /*0124*/ 	.word	0x00000070
        /*0128*/ 	.short	0x0100
        /*012a*/ 	.byte	0x09
	.zero		1


	//   ....[9]....
        /*012c*/ 	.word	0x00000600
        /*0130*/ 	.word	0x000000ff
        /*0134*/ 	.word	0x00000078
        /*0138*/ 	.short	0x0100
        /*013a*/ 	.byte	0x09
	.zero		1


	//   ....[10]....
        /*013c*/ 	.word	0x00000640
        /*0140*/ 	.word	0x000000ff
        /*0144*/ 	.word	0x00000050
        /*0148*/ 	.short	0x0100
        /*014a*/ 	.byte	0x0a
	.zero		1


	//   ....[11]....
        /*014c*/ 	.word	0x00000660
        /*0150*/ 	.word	0x000000ff
        /*0154*/ 	.word	0x00000058
        /*0158*/ 	.short	0x0100
        /*015a*/ 	.byte	0x0a
	.zero		1


	//   ....[12]....
        /*015c*/ 	.word	0x00000670
        /*0160*/ 	.word	0x000000ff
        /*0164*/ 	.word	0x00000060
        /*0168*/ 	.short	0x0100
        /*016a*/ 	.byte	0x0a
	.zero		1


	//   ....[13]....
        /*016c*/ 	.word	0x00000680
        /*0170*/ 	.word	0x000000ff
        /*0174*/ 	.word	0x00000068
        /*0178*/ 	.short	0x0100
        /*017a*/ 	.byte	0x0a
	.zero		1


	//   ....[14]....
        /*017c*/ 	.word	0x00001600
        /*0180*/ 	.word	0x00000033
        /*0184*/ 	.word	0x00000000
        /*0188*/ 	.short	0x010a
        /*018a*/ 	.byte	0x31
	.zero		1


	//   ....[15]....
        /*018c*/ 	.word	0x000017b0
        /*0190*/ 	.word	0x00000003
        /*0194*/ 	.word	0x00000000
        /*0198*/ 	.short	0x010a
        /*019a*/ 	.byte	0x3f
	.zero		1


	//   ....[16]....
        /*019c*/ 	.word	0x000017f0
        /*01a0*/ 	.word	0x00000003
        /*01a4*/ 	.word	0x00000000
        /*01a8*/ 	.short	0x010a
        /*01aa*/ 	.byte	0x3f
	.zero		1


	//   ....[17]....
        /*01ac*/ 	.word	0x00002c30
        /*01b0*/ 	.word	0x000000ff
        /*01b4*/ 	.word	0x00000000
        /*01b8*/ 	.short	0x010a
        /*01ba*/ 	.byte	0x04
	.zero		1


	//   ....[18]....
        /*01bc*/ 	.word	0x00002c70
        /*01c0*/ 	.word	0x000000ff
        /*01c4*/ 	.word	0x00000000
        /*01c8*/ 	.short	0x010a
        /*01ca*/ 	.byte	0x04
	.zero		1


	//   ....[19]....
        /*01cc*/ 	.word	0x00004020
        /*01d0*/ 	.word	0x000000ff
        /*01d4*/ 	.word	0x00000000
        /*01d8*/ 	.short	0x0101
        /*01da*/ 	.byte	0x04
	.zero		1


	//   ....[20]....
        /*01dc*/ 	.word	0x00004110
        /*01e0*/ 	.word	0x00000034
        /*01e4*/ 	.word	0x00000000
        /*01e8*/ 	.short	0x0101
        /*01ea*/ 	.byte	0x2b
	.zero		1


	//   ....[21]....
        /*01ec*/ 	.word	0x000041d0
        /*01f0*/ 	.word	0x000000ff
        /*01f4*/ 	.word	0x00000000
        /*01f8*/ 	.short	0x0101
        /*01fa*/ 	.byte	0x04
	.zero		1


	//   ....[22]....
        /*01fc*/ 	.word	0x00004280
        /*0200*/ 	.word	0x00000033
        /*0204*/ 	.word	0x00000010
        /*0208*/ 	.short	0x010a
        /*020a*/ 	.byte	0x31
	.zero		1


	//   ....[23]....
        /*020c*/ 	.word	0x00005e80
        /*0210*/ 	.word	0x00000036
        /*0214*/ 	.word	0x00000000
        /*0218*/ 	.short	0x0101
        /*021a*/ 	.byte	0x2b
	.zero		1


	//   ....[24]....
        /*021c*/ 	.word	0x00006860
        /*0220*/ 	.word	0x00000007
        /*0224*/ 	.word	0x00000020
        /*0228*/ 	.short	0x010a
        /*022a*/ 	.byte	0x3f
	.zero		1


	//   ....[25]....
        /*022c*/ 	.word	0x00006e20
        /*0230*/ 	.word	0x00000003
        /*0234*/ 	.word	0x00000078
        /*0238*/ 	.short	0x0101
        /*023a*/ 	.byte	0x3f
	.zero		1


	//   ....[26]....
        /*023c*/ 	.word	0x00007590
        /*0240*/ 	.word	0x00000007
        /*0244*/ 	.word	0x00000000
        /*0248*/ 	.short	0x010a
        /*024a*/ 	.byte	0x3f
	.zero		1


	//   ....[27]....
        /*024c*/ 	.word	0x00007610
        /*0250*/ 	.word	0x00000009
        /*0254*/ 	.word	0x00000000
        /*0258*/ 	.short	0x010a
        /*025a*/ 	.byte	0x3f
	.zero		1


	//   ....[28]....
        /*025c*/ 	.word	0x000076a0
        /*0260*/ 	.word	0x00000006
        /*0264*/ 	.word	0x00000000
        /*0268*/ 	.short	0x010a
        /*026a*/ 	.byte	0x3f
	.zero		1


	//   ....[29]....
        /*026c*/ 	.word	0x00007730
        /*0270*/ 	.word	0x00000003
        /*0274*/ 	.word	0x00000000
        /*0278*/ 	.short	0x010a
        /*027a*/ 	.byte	0x3f
	.zero		1


	//   ....[30]....
        /*027c*/ 	.word	0x00007790
        /*0280*/ 	.word	0x00000035
        /*0284*/ 	.word	0x00000000
        /*0288*/ 	.short	0x010a
        /*028a*/ 	.byte	0x3f
	.zero		1


	//   ....[31]....
        /*028c*/ 	.word	0x000077e0
        /*0290*/ 	.word	0x00000003
        /*0294*/ 	.word	0x00000000
        /*0298*/ 	.short	0x010a
        /*029a*/ 	.byte	0x3f
	.zero		1


	//   ....[32]....
        /*029c*/ 	.word	0x00007840
        /*02a0*/ 	.word	0x00000004
        /*02a4*/ 	.word	0x00000000
        /*02a8*/ 	.short	0x010a
        /*02aa*/ 	.byte	0x3f
	.zero		1


	//   ....[33]....
        /*02ac*/ 	.word	0x00007890
        /*02b0*/ 	.word	0x00000035
        /*02b4*/ 	.word	0x00000010
        /*02b8*/ 	.short	0x010a
        /*02ba*/ 	.byte	0x3f
	.zero		1


	//   ....[34]....
        /*02bc*/ 	.word	0x00007960
        /*02c0*/ 	.word	0x00000007
        /*02c4*/ 	.word	0x00000020
        /*02c8*/ 	.short	0x010a
        /*02ca*/ 	.byte	0x3f
	.zero		1


	//   ....[35]....
        /*02cc*/ 	.word	0x00007a30
        /*02d0*/ 	.word	0x00000007
        /*02d4*/ 	.word	0x00000000
        /*02d8*/ 	.short	0x010a
        /*02da*/ 	.byte	0x3f
	.zero		1


	//   ....[36]....
        /*02dc*/ 	.word	0x00007a80
        /*02e0*/ 	.word	0x00000009
        /*02e4*/ 	.word	0x00000000
        /*02e8*/ 	.short	0x010a
        /*02ea*/ 	.byte	0x3f
	.zero		1


	//   ....[37]....
        /*02ec*/ 	.word	0x00007ad0
        /*02f0*/ 	.word	0x00000006
        /*02f4*/ 	.word	0x00000000
        /*02f8*/ 	.short	0x010a
        /*02fa*/ 	.byte	0x3f
	.zero		1


	//----- nvinfo : EIATTR_NUM_MBARRIERS
	.align		4
.L_35:
        /*02fc*/ 	.byte	0x03, 0x38
        /*02fe*/ 	.short	0x000e


	//----- nvinfo : EIATTR_EXIT_INSTR_OFFSETS
	.align		4
        /*0300*/ 	.byte	0x04, 0x1c
        /*0302*/ 	.short	(.L_37 - .L_36)


	//   ....[0]....
.L_36:
        /*0304*/ 	.word	0x00001240


	//   ....[1]....
        /*0308*/ 	.word	0x000012a0


	//   ....[2]....
        /*030c*/ 	.word	0x00006590


	//   ....[3]....
        /*0310*/ 	.word	0x000065c0


	//   ....[4]....
        /*0314*/ 	.word	0x00007780


	//----- nvinfo : EIATTR_MAX_THREADS
	.align		4
.L_37:
        /*0318*/ 	.byte	0x04, 0x05
        /*031a*/ 	.short	(.L_39 - .L_38)
.L_38:
        /*031c*/ 	.word	0x00000180
        /*0320*/ 	.word	0x00000001
        /*0324*/ 	.word	0x00000001


	//----- nvinfo : EIATTR_CRS_STACK_SIZE
	.align		4
.L_39:
        /*0328*/ 	.byte	0x04, 0x1e
        /*032a*/ 	.short	(.L_41 - .L_40)
.L_40:
        /*032c*/ 	.word	0x00000000


	//----- nvinfo : EIATTR_CBANK_PARAM_SIZE
	.align		4
.L_41:
        /*0330*/ 	.byte	0x03, 0x19
        /*0332*/ 	.short	0x0470


	//----- nvinfo : EIATTR_PARAM_CBANK
	.align		4
        /*0334*/ 	.byte	0x04, 0x0a
        /*0336*/ 	.short	(.L_43 - .L_42)
	.align		4
.L_42:
        /*0338*/ 	.word	index@(.nv.constant0._ZN7cutlass13device_kernelINS_4gemm6kernel13GemmUniversalIN4cute5tupleIJiiiiEEENS1_10collective13CollectiveMmaINS1_34MainloopSm90TmaGmmaWarpSpecializedILi4ENS5_IJNS4_1CILi1EEESB_SB_EEENS1_32KernelTmaWarpSpecializedPingpongEEENS5_IJNSA_ILi64EEENSA_ILi48EEENSA_ILi256EEEEEENS_6half_tENS5_IJlSB_lEEESJ_SK_NS4_8TiledMMAINS4_8MMA_AtomIJNS4_4SM904GMMA25MMA_64x16x16_F32F16F16_SSILNSO_5MajorE0ELSQ_0ELNSO_7ScaleInE1ELSR_1EEEEEENS4_6LayoutISC_NS5_IJNSA_ILi0EEESV_SV_EEEEENS5_IJNS4_10UnderscoreESY_SY_EEEEENS4_13SM90_TMA_LOADENS4_14ComposedLayoutINS4_7SwizzleILi3ELi4ELi3EEENS4_18smem_ptr_flag_bitsILi16EEENSU_INS5_IJNSA_ILi8EEESF_EEENS5_IJSF_SB_EEEEEEEvNS4_8identityES11_S1B_vS1C_EENS_8epilogue10collective6detail29Sm90TmaWarpSpecializedAdapterINS1F_15DefaultEpilogueISJ_SK_SK_NS1E_6thread17LinearCombinationISJ_Li1EffLNS1J_9ScaleType4KindE0ELNS_15FloatRoundStyleE2ESJ_EENS1_15EpilogueDefaultEEEEEvvEEEEvNT_6ParamsE)
        /*033c*/ 	.short	0x0210
        /*033e*/ 	.short	0x0470


	//----- nvinfo : EIATTR_SW_WAR
	.align		4
.L_43:
        /*0340*/ 	.byte	0x04, 0x36
        /*0342*/ 	.short	(.L_45 - .L_44)
.L_44:
        /*0344*/ 	.word	0x00000008
.L_45:


//--------------------- .nv.callgraph             --------------------------
	.section	.nv.callgraph,"",@"SHT_CUDA_CALLGRAPH"
	.align	4
	.sectionentsize	8
	.align		4
        /*0000*/ 	.word	0x00000000
	.align		4
        /*0004*/ 	.word	0xffffffff
	.align		4
        /*0008*/ 	.word	index@(_ZN7cutlass13device_kernelINS_4gemm6kernel13GemmUniversalIN4cute5tupleIJiiiiEEENS1_10collective13CollectiveMmaINS1_34MainloopSm90TmaGmmaWarpSpecializedILi4ENS5_IJNS4_1CILi1EEESB_SB_EEENS1_32KernelTmaWarpSpecializedPingpongEEENS5_IJNSA_ILi64EEENSA_ILi48EEENSA_ILi256EEEEEENS_6half_tENS5_IJlSB_lEEESJ_SK_NS4_8TiledMMAINS4_8MMA_AtomIJNS4_4SM904GMMA25MMA_64x16x16_F32F16F16_SSILNSO_5MajorE0ELSQ_0ELNSO_7ScaleInE1ELSR_1EEEEEENS4_6LayoutISC_NS5_IJNSA_ILi0EEESV_SV_EEEEENS5_IJNS4_10UnderscoreESY_SY_EEEEENS4_13SM90_TMA_LOADENS4_14ComposedLayoutINS4_7SwizzleILi3ELi4ELi3EEENS4_18smem_ptr_flag_bitsILi16EEENSU_INS5_IJNSA_ILi8EEESF_EEENS5_IJSF_SB_EEEEEEEvNS4_8identityES11_S1B_vS1C_EENS_8epilogue10collective6detail29Sm90TmaWarpSpecializedAdapterINS1F_15DefaultEpilogueISJ_SK_SK_NS1E_6thread17LinearCombinationISJ_Li1EffLNS1J_9ScaleType4KindE0ELNS_15FloatRoundStyleE2ESJ_EENS1_15EpilogueDefaultEEEEEvvEEEEvNT_6ParamsE)
	.align		4
        /*000c*/ 	.word	index@(__assertfail)
	.align		4
        /*0010*/ 	.word	0x00000000
	.align		4
        /*0014*/ 	.word	0xfffffffe
	.align		4
        /*0018*/ 	.word	0x00000000
	.align		4
        /*001c*/ 	.word	0xfffffffd
	.align		4
        /*0020*/ 	.word	0x00000000
	.align		4
        /*0024*/ 	.word	0xfffffffc


//--------------------- .nv.constant4             --------------------------
	.section	.nv.constant4,"a",@progbits
	.align	8
	.align		8
.nv.constant4:
        /*0000*/ 	.dword	__assertfail
	.align		8
        /*0008*/ 	.dword	__unnamed_1
	.align		8
        /*0010*/ 	.dword	_ZN39_INTERNAL_d2377d7e_4_k_cu_d7781d19_87334cuda3std3__45__cpo5beginE
	.align		8
        /*0018*/ 	.dword	_ZN39_INTERNAL_d2377d7e_4_k_cu_d7781d19_87334cuda3std3__45__cpo3endE
	.align		8
        /*0020*/ 	.dword	_ZN39_INTERNAL_d2377d7e_4_k_cu_d7781d19_87334cuda3std3__45__cpo6cbeginE
	.align		8
        /*0028*/ 	.dword	_ZN39_INTERNAL_d2377d7e_4_k_cu_d7781d19_87334cuda3std3__45__cpo4cendE
	.align		8
        /*0030*/ 	.dword	_ZN39_INTERNAL_d2377d7e_4_k_cu_d7781d19_87334cuda3std3__441_GLOBAL__N__d2377d7e_4_k_cu_d7781d19_87336ignoreE
	.align		8
        /*0038*/ 	.dword	_ZN39_INTERNAL_d2377d7e_4_k_cu_d7781d19_87334cuda3std3__419piecewise_constructE
	.align		8
        /*0040*/ 	.dword	_ZN39_INTERNAL_d2377d7e_4_k_cu_d7781d19_87334cuda3std3__48in_placeE
	.align		8
        /*0048*/ 	.dword	_ZN39_INTERNAL_d2377d7e_4_k_cu_d7781d19_87334cuda3std6ranges3__45__cpo4swapE
	.align		8
        /*0050*/ 	.dword	_ZN39_INTERNAL_d2377d7e_4_k_cu_d7781d19_87334cuda3std6ranges3__45__cpo9iter_moveE
	.align		8
        /*0058*/ 	.dword	_ZN39_INTERNAL_d2377d7e_4_k_cu_d7781d19_87334cute7productE
	.align		8
        /*0060*/ 	.dword	_ZN39_INTERNAL_d2377d7e_4_k_cu_d7781d19_87334cute1_E
	.align		8
        /*0068*/ 	.dword	$str$22
	.align		8
        /*0070*/ 	.dword	$str$23


//--------------------- .text._ZN7cutlass13device_kernelINS_4gemm6kernel13GemmUniversalIN4cute5tupleIJiiiiEEENS1_10collective13CollectiveMmaINS1_34MainloopSm90TmaGmmaWarpSpecializedILi4ENS5_IJNS4_1CILi1EEESB_SB_EEENS1_32KernelTmaWarpSpecializedPingpongEEENS5_IJNSA_ILi64EEENSA_ILi48EEENSA_ILi256EEEEEENS_6half_tENS5_IJlSB_lEEESJ_SK_NS4_8TiledMMAINS4_8MMA_AtomIJNS4_4SM904GMMA25MMA_64x16x16_F32F16F16_SSILNSO_5MajorE0ELSQ_0ELNSO_7ScaleInE1ELSR_1EEEEEENS4_6LayoutISC_NS5_IJNSA_ILi0EEESV_SV_EEEEENS5_IJNS4_10UnderscoreESY_SY_EEEEENS4_13SM90_TMA_LOADENS4_14ComposedLayoutINS4_7SwizzleILi3ELi4ELi3EEENS4_18smem_ptr_flag_bitsILi16EEENSU_INS5_IJNSA_ILi8EEESF_EEENS5_IJSF_SB_EEEEEEEvNS4_8identityES11_S1B_vS1C_EENS_8epilogue10collective6detail29Sm90TmaWarpSpecializedAdapterINS1F_15DefaultEpilogueISJ_SK_SK_NS1E_6thread17LinearCombinationISJ_Li1EffLNS1J_9ScaleType4KindE0ELNS_15FloatRoundStyleE2ESJ_EENS1_15EpilogueDefaultEEEEEvvEEEEvNT_6ParamsE --------------------------
	.section	.text._ZN7cutlass13device_kernelINS_4gemm6kernel13GemmUniversalIN4cute5tupleIJiiiiEEENS1_10collective13CollectiveMmaINS1_34MainloopSm90TmaGmmaWarpSpecializedILi4ENS5_IJNS4_1CILi1EEESB_SB_EEENS1_32KernelTmaWarpSpecializedPingpongEEENS5_IJNSA_ILi64EEENSA_ILi48EEENSA_ILi256EEEEEENS_6half_tENS5_IJlSB_lEEESJ_SK_NS4_8TiledMMAINS4_8MMA_AtomIJNS4_4SM904GMMA25MMA_64x16x16_F32F16F16_SSILNSO_5MajorE0ELSQ_0ELNSO_7ScaleInE1ELSR_1EEEEEENS4_6LayoutISC_NS5_IJNSA_ILi0EEESV_SV_EEEEENS5_IJNS4_10UnderscoreESY_SY_EEEEENS4_13SM90_TMA_LOADENS4_14ComposedLayoutINS4_7SwizzleILi3ELi4ELi3EEENS4_18smem_ptr_flag_bitsILi16EEENSU_INS5_IJNSA_ILi8EEESF_EEENS5_IJSF_SB_EEEEEEEvNS4_8identityES11_S1B_vS1C_EENS_8epilogue10collective6detail29Sm90TmaWarpSpecializedAdapterINS1F_15DefaultEpilogueISJ_SK_SK_NS1E_6thread17LinearCombinationISJ_Li1EffLNS1J_9ScaleType4KindE0ELNS_15FloatRoundStyleE2ESJ_EENS1_15EpilogueDefaultEEEEEvvEEEEvNT_6ParamsE,"ax",@progbits
	.align	128
.text._ZN7cutlass13device_kernelINS_4gemm6kernel13GemmUniversalIN4cute5tupleIJiiiiEEENS1_10collective13CollectiveMmaINS1_34MainloopSm90TmaGmmaWarpSpecializedILi4ENS5_IJNS4_1CILi1EEESB_SB_EEENS1_32KernelTmaWarpSpecializedPingpongEEENS5_IJNSA_ILi64EEENSA_ILi48EEENSA_ILi256EEEEEENS_6half_tENS5_IJlSB_lEEESJ_SK_NS4_8TiledMMAINS4_8MMA_AtomIJNS4_4SM904GMMA25MMA_64x16x16_F32F16F16_SSILNSO_5MajorE0ELSQ_0ELNSO_7ScaleInE1ELSR_1EEEEEENS4_6LayoutISC_NS5_IJNSA_ILi0EEESV_SV_EEEEENS5_IJNS4_10UnderscoreESY_SY_EEEEENS4_13SM90_TMA_LOADENS4_14ComposedLayoutINS4_7SwizzleILi3ELi4ELi3EEENS4_18smem_ptr_flag_bitsILi16EEENSU_INS5_IJNSA_ILi8EEESF_EEENS5_IJSF_SB_EEEEEEEvNS4_8identityES11_S1B_vS1C_EENS_8epilogue10collective6detail29Sm90TmaWarpSpecializedAdapterINS1F_15DefaultEpilogueISJ_SK_SK_NS1E_6thread17LinearCombinationISJ_Li1EffLNS1J_9ScaleType4KindE0ELNS_15FloatRoundStyleE2ESJ_EENS1_15EpilogueDefaultEEEEEvvEEEEvNT_6ParamsE:
        .type           _ZN7cutlass13device_kernelINS_4gemm6kernel13GemmUniversalIN4cute5tupleIJiiiiEEENS1_10collective13CollectiveMmaINS1_34MainloopSm90TmaGmmaWarpSpecializedILi4ENS5_IJNS4_1CILi1EEESB_SB_EEENS1_32KernelTmaWarpSpecializedPingpongEEENS5_IJNSA_ILi64EEENSA_ILi48EEENSA_ILi256EEEEEENS_6half_tENS5_IJlSB_lEEESJ_SK_NS4_8TiledMMAINS4_8MMA_AtomIJNS4_4SM904GMMA25MMA_64x16x16_F32F16F16_SSILNSO_5MajorE0ELSQ_0ELNSO_7ScaleInE1ELSR_1EEEEEENS4_6LayoutISC_NS5_IJNSA_ILi0EEESV_SV_EEEEENS5_IJNS4_10UnderscoreESY_SY_EEEEENS4_13SM90_TMA_LOADENS4_14ComposedLayoutINS4_7SwizzleILi3ELi4ELi3EEENS4_18smem_ptr_flag_bitsILi16EEENSU_INS5_IJNSA_ILi8EEESF_EEENS5_IJSF_SB_EEEEEEEvNS4_8identityES11_S1B_vS1C_EENS_8epilogue10collective6detail29Sm90TmaWarpSpecializedAdapterINS1F_15DefaultEpilogueISJ_SK_SK_NS1E_6thread17LinearCombinationISJ_Li1EffLNS1J_9ScaleType4KindE0ELNS_15FloatRoundStyleE2ESJ_EENS1_15EpilogueDefaultEEEEEvvEEEEvNT_6ParamsE,@function
        .size           _ZN7cutlass13device_kernelINS_4gemm6kernel13GemmUniversalIN4cute5tupleIJiiiiEEENS1_10collective13CollectiveMmaINS1_34MainloopSm90TmaGmmaWarpSpecializedILi4ENS5_IJNS4_1CILi1EEESB_SB_EEENS1_32KernelTmaWarpSpecializedPingpongEEENS5_IJNSA_ILi64EEENSA_ILi48EEENSA_ILi256EEEEEENS_6half_tENS5_IJlSB_lEEESJ_SK_NS4_8TiledMMAINS4_8MMA_AtomIJNS4_4SM904GMMA25MMA_64x16x16_F32F16F16_SSILNSO_5MajorE0ELSQ_0ELNSO_7ScaleInE1ELSR_1EEEEEENS4_6LayoutISC_NS5_IJNSA_ILi0EEESV_SV_EEEEENS5_IJNS4_10UnderscoreESY_SY_EEEEENS4_13SM90_TMA_LOADENS4_14ComposedLayoutINS4_7SwizzleILi3ELi4ELi3EEENS4_18smem_ptr_flag_bitsILi16EEENSU_INS5_IJNSA_ILi8EEESF_EEENS5_IJSF_SB_EEEEEEEvNS4_8identityES11_S1B_vS1C_EENS_8epilogue10collective6detail29Sm90TmaWarpSpecializedAdapterINS1F_15DefaultEpilogueISJ_SK_SK_NS1E_6thread17LinearCombinationISJ_Li1EffLNS1J_9ScaleType4KindE0ELNS_15FloatRoundStyleE2ESJ_EENS1_15EpilogueDefaultEEEEEvvEEEEvNT_6ParamsE,(.L_x_116 - _ZN7cutlass13device_kernelINS_4gemm6kernel13GemmUniversalIN4cute5tupleIJiiiiEEENS1_10collective13CollectiveMmaINS1_34MainloopSm90TmaGmmaWarpSpecializedILi4ENS5_IJNS4_1CILi1EEESB_SB_EEENS1_32KernelTmaWarpSpecializedPingpongEEENS5_IJNSA_ILi64EEENSA_ILi48EEENSA_ILi256EEEEEENS_6half_tENS5_IJlSB_lEEESJ_SK_NS4_8TiledMMAINS4_8MMA_AtomIJNS4_4SM904GMMA25MMA_64x16x16_F32F16F16_SSILNSO_5MajorE0ELSQ_0ELNSO_7ScaleInE1ELSR_1EEEEEENS4_6LayoutISC_NS5_IJNSA_ILi0EEESV_SV_EEEEENS5_IJNS4_10UnderscoreESY_SY_EEEEENS4_13SM90_TMA_LOADENS4_14ComposedLayoutINS4_7SwizzleILi3ELi4ELi3EEENS4_18smem_ptr_flag_bitsILi16EEENSU_INS5_IJNSA_ILi8EEESF_EEENS5_IJSF_SB_EEEEEEEvNS4_8identityES11_S1B_vS1C_EENS_8epilogue10collective6detail29Sm90TmaWarpSpecializedAdapterINS1F_15DefaultEpilogueISJ_SK_SK_NS1E_6thread17LinearCombinationISJ_Li1EffLNS1J_9ScaleType4KindE0ELNS_15FloatRoundStyleE2ESJ_EENS1_15EpilogueDefaultEEEEEvvEEEEvNT_6ParamsE)
        .other          _ZN7cutlass13device_kernelINS_4gemm6kernel13GemmUniversalIN4cute5tupleIJiiiiEEENS1_10collective13CollectiveMmaINS1_34MainloopSm90TmaGmmaWarpSpecializedILi4ENS5_IJNS4_1CILi1EEESB_SB_EEENS1_32KernelTmaWarpSpecializedPingpongEEENS5_IJNSA_ILi64EEENSA_ILi48EEENSA_ILi256EEEEEENS_6half_tENS5_IJlSB_lEEESJ_SK_NS4_8TiledMMAINS4_8MMA_AtomIJNS4_4SM904GMMA25MMA_64x16x16_F32F16F16_SSILNSO_5MajorE0ELSQ_0ELNSO_7ScaleInE1ELSR_1EEEEEENS4_6LayoutISC_NS5_IJNSA_ILi0EEESV_SV_EEEEENS5_IJNS4_10UnderscoreESY_SY_EEEEENS4_13SM90_TMA_LOADENS4_14ComposedLayoutINS4_7SwizzleILi3ELi4ELi3EEENS4_18smem_ptr_flag_bitsILi16EEENSU_INS5_IJNSA_ILi8EEESF_EEENS5_IJSF_SB_EEEEEEEvNS4_8identityES11_S1B_vS1C_EENS_8epilogue10collective6detail29Sm90TmaWarpSpecializedAdapterINS1F_15DefaultEpilogueISJ_SK_SK_NS1E_6thread17LinearCombinationISJ_Li1EffLNS1J_9ScaleType4KindE0ELNS_15FloatRoundStyleE2ESJ_EENS1_15EpilogueDefaultEEEEEvvEEEEvNT_6ParamsE,@"STO_CUDA_ENTRY STV_DEFAULT"
_ZN7cutlass13device_kernelINS_4gemm6kernel13GemmUniversalIN4cute5tupleIJiiiiEEENS1_10collective13CollectiveMmaINS1_34MainloopSm90TmaGmmaWarpSpecializedILi4ENS5_IJNS4_1CILi1EEESB_SB_EEENS1_32KernelTmaWarpSpecializedPingpongEEENS5_IJNSA_ILi64EEENSA_ILi48EEENSA_ILi256EEEEEENS_6half_tENS5_IJlSB_lEEESJ_SK_NS4_8TiledMMAINS4_8MMA_AtomIJNS4_4SM904GMMA25MMA_64x16x16_F32F16F16_SSILNSO_5MajorE0ELSQ_0ELNSO_7ScaleInE1ELSR_1EEEEEENS4_6LayoutISC_NS5_IJNSA_ILi0EEESV_SV_EEEEENS5_IJNS4_10UnderscoreESY_SY_EEEEENS4_13SM90_TMA_LOADENS4_14ComposedLayoutINS4_7SwizzleILi3ELi4ELi3EEENS4_18smem_ptr_flag_bitsILi16EEENSU_INS5_IJNSA_ILi8EEESF_EEENS5_IJSF_SB_EEEEEEEvNS4_8identityES11_S1B_vS1C_EENS_8epilogue10collective6detail29Sm90TmaWarpSpecializedAdapterINS1F_15DefaultEpilogueISJ_SK_SK_NS1E_6thread17LinearCombinationISJ_Li1EffLNS1J_9ScaleType4KindE0ELNS_15FloatRoundStyleE2ESJ_EENS1_15EpilogueDefaultEEEEEvvEEEEvNT_6ParamsE:
[----:B------:R-:W0:Y:S01]  /*0000*/  LDC R1, c[0x0][0x28] ;  /* 0x00000a00ff017b82 */ /* 0x000e220000000800 */
[----:B------:R-:W1:Y:S01]  /*0010*/  S2R R4, SR_TID.X ;  /* 0x0000000000047919 */ /* 0x000e620000002100 */
[----:B------:R-:W-:Y:S01]  /*0020*/  ELECT P0, URZ, PT ;  /* 0x00000000003f782f */ /* 0x000fe20003800000 */
[----:B------:R-:W-:Y:S01]  /*0030*/  BSSY B0, `(.L_x_0) ;  /* 0x0000014000007945 */ /* 0x000fe20003800000 */
[----:B-1----:R-:W-:-:S05]  /*0040*/  SHF.R.U32.HI R0, RZ, 0x5, R4 ;  /* 0x00000005ff007819 */ /* 0x002fca0000011604 */
[----:B------:R-:W1:Y:S02]  /*0050*/  SHFL.IDX PT, R2, R0, RZ, 0x1f ;  /* 0x00001fff00027589 */ /* 0x000e6400000e0000 */
[----:B-1----:R-:W-:Y:S02]  /*0060*/  R2UR UR8, R2 ;  /* 0x00000000020872ca */ /* 0x002fe400000e0000 */
[----:B------:R-:W-:-:S05]  /*0070*/  SHF.R.U32.HI R2, RZ, 0x7, R4 ;  /* 0x00000007ff027819 */ /* 0x000fca0000011604 */
[----:B------:R1:W2:Y:S06]  /*0080*/  SHFL.IDX PT, R3, R2, RZ, 0x1f ;  /* 0x00001fff02037589 */ /* 0x0002ac00000e0000 */
[----:B------:R-:W-:Y:S02]  /*0090*/  USHF.R.S32.HI UR4, URZ, 0x1f, UR8 ;  /* 0x0000001f3f047899 */ /* 0x000fe40008011408 */
[----:B------:R-:W-:Y:S02]  /*00a0*/  ISETP.NE.OR P0, PT, RZ, UR8, !P0 ;  /* 0x00000008ff007c0c */ /* 0x000fe4000c705670 */
[----:B------:R-:W-:-:S04]  /*00b0*/  ULEA.HI UR4, UR4, UR8, URZ, 0x2 ;  /* 0x0000000804047291 */ /* 0x000fc8000f8f103f */
[----:B------:R-:W-:-:S04]  /*00c0*/  ULOP3.LUT UR4, UR4, 0xfffffffc, URZ, 0xc0, !UPT ;  /* 0xfffffffc04047892 */ /* 0x000fc8000f8ec03f */
[----:B------:R-:W-:-:S03]  /*00d0*/  UIADD3 UR8, UR8, -UR4, URZ ;  /* 0x8000000408087290 */ /* 0x000fc6000fffe03f */
[----:B01----:R-:W-:Y:S09]  /*00e0*/  @P0 BRA `(.L_x_1) ;  /* 0x0000000000200947 */ /* 0x003ff20003800000 */
[----:B------:R-:W-:Y:S02]  /*00f0*/  ULDC.64 UR4, c[0x0][0x198] ;  /* 0x0000660000047ab9 */ /* 0x000fe40000000a00 */
[----:B------:R-:W-:Y:S02]  /*0100*/  UIADD3 UR6, UP0, UR4, 0xf0, URZ ;  /* 0x000000f004067890 */ /* 0x000fe4000ff1e03f */
[----:B------:R-:W-:Y:S02]  /*0110*/  UIADD3 UR4, UP1, UR4, 0x1f0, URZ ;  /* 0x000001f004047890 */ /* 0x000fe4000ff3e03f */
[----:B------:R-:W-:Y:S02]  /*0120*/  UIADD3.X UR7, URZ, UR5, URZ, UP0, !UPT ;  /* 0x000000053f077290 */ /* 0x000fe400087fe43f */
[----:B------:R-:W-:-:S07]  /*0130*/  UIADD3.X UR5, URZ, UR5, URZ, UP1, !UPT ;  /* 0x000000053f057290 */ /* 0x000fce0008ffe43f */
[----:B------:R0:W-:Y:S02]  /*0140*/  UTMACCTL.PF [UR6] ;  /* 0x00000000060079b9 */ /* 0x0001e40008040000 */
[----:B------:R0:W-:Y:S02]  /*0150*/  UTMACCTL.PF [UR4] ;  /* 0x00000000040079b9 */ /* 0x0001e40008040000 */
[----:B0-----:R-:W-:Y:S01]  /*0160*/  NOP ;  /* 0x0000000000007918 */ /* 0x001fe20000000000 */
.L_x_1:
[----:B------:R-:W-:Y:S05]  /*0170*/  BSYNC B0 ;  /* 0x0000000000007941 */ /* 0x000fea0003800000 */
.L_x_0:
[----:B------:R-:W0:Y:S01]  /*0180*/  SHFL.IDX PT, R5, R0, RZ, 0x1f ;  /* 0x00001fff00057589 */ /* 0x000e2200000e0000 */
[----:B--2---:R-:W-:Y:S01]  /*0190*/  R2UR UR15, R3 ;  /* 0x00000000030f72ca */ /* 0x004fe200000e0000 */
[----:B------:R-:W-:-:S04]  /*01a0*/  UISETP.NE.AND UP0, UPT, UR8, 0x3, UPT ;  /* 0x000000030800788c */ /* 0x000fc8000bf05270 */
[----:B------:R-:W-:-:S08]  /*01b0*/  UISETP.EQ.OR UP0, UPT, UR8, URZ, !UP0 ;  /* 0x0000003f0800728c */ /* 0x000fd0000c702670 */
[----:B------:R-:W-:Y:S02]  /*01c0*/  UIADD3 UR18, UR15, -0x1, URZ ;  /* 0xffffffff0f127890 */ /* 0x000fe4000fffe03f */
[----:B------:R-:W-:Y:S02]  /*01d0*/  UISETP.EQ.AND UP0, UPT, UR15, URZ, UP0 ;  /* 0x0000003f0f00728c */ /* 0x000fe40008702270 */
[----:B------:R-:W-:Y:S02]  /*01e0*/  UISETP.GE.U32.AND UP1, UPT, UR18, 0x2, UPT ;  /* 0x000000021200788c */ /* 0x000fe4000bf26070 */
[----:B------:R-:W-:Y:S01]  /*01f0*/  USEL UR39, URZ, 0x1, !UP0 ;  /* 0x000000013f277887 */ /* 0x000fe2000c000000 */
[----:B0-----:R-:W-:-:S03]  /*0200*/  ISETP.NE.AND P0, PT, R5, RZ, PT ;  /* 0x000000ff0500720c */ /* 0x001fc60003f05270 */
[----:B------:R-:W-:-:S10]  /*0210*/  USEL UR39, UR39, 0x2, UP1 ;  /* 0x0000000227277887 */ /* 0x000fd40008800000 */
[----:B------:R-:W-:Y:S05]  /*0220*/  @P0 BRA `(.L_x_2) ;  /* 0x0000000000580947 */ /* 0x000fea0003800000 */
[----:B------:R-:W0:Y:S01]  /*0230*/  S2UR UR9, SR_CgaCtaId ;  /* 0x00000000000979c3 */ /* 0x000e220000008800 */
[----:B------:R-:W-:Y:S01]  /*0240*/  UMOV UR4, 0x400 ;  /* 0x0000040000047882 */ /* 0x000fe20000000000 */
[----:B------:R-:W-:Y:S01]  /*0250*/  UMOV UR5, 0x1 ;  /* 0x0000000100057882 */ /* 0x000fe20000000000 */
[----:B------:R-:W-:Y:S01]  /*0260*/  UMOV UR6, 0x80 ;  /* 0x0000008000067882 */ /* 0x000fe20000000000 */
[----:B------:R-:W-:Y:S01]  /*0270*/  ELECT P0, URZ, PT ;  /* 0x00000000003f782f */ /* 0x000fe20003800000 */
[----:B------:R-:W-:-:S04]  /*0280*/  UIADD3 UR6, -UR6, 0x100000, URZ ;  /* 0x0010000006067890 */ /* 0x000fc8000fffe13f */
[----:B------:R-:W-:Y:S02]  /*0290*/  USHF.L.U32 UR7, UR6, 0xb, URZ ;  /* 0x0000000b06077899 */ /* 0x000fe4000800063f */
[----:B------:R-:W-:Y:S02]  /*02a0*/  USHF.L.U32 UR6, UR6, 0x1, URZ ;  /* 0x0000000106067899 */ /* 0x000fe4000800063f */
[----:B0-----:R-:W-:Y:S02]  /*02b0*/  ULEA UR9, UR9, UR4, 0x18 ;  /* 0x0000000409097291 */ /* 0x001fe4000f8ec03f */
[----:B------:R-:W-:-:S04]  /*02c0*/  UIADD3 UR4, -UR5, 0x100000, URZ ;  /* 0x0010000005047890 */ /* 0x000fc8000fffe13f */
[----:B------:R-:W-:Y:S02]  /*02d0*/  USHF.L.U32 UR5, UR4, 0xb, URZ ;  /* 0x0000000b04057899 */ /* 0x000fe4000800063f */
[----:B------:R-:W-:Y:S01]  /*02e0*/  USHF.L.U32 UR4, UR4, 0x1, URZ ;  /* 0x0000000104047899 */ /* 0x000fe2000800063f */
[----:B------:R-:W0:Y:S11]  /*02f0*/  FENCE.VIEW.ASYNC.S ;  /* 0x00000000000073c6 */ /* 0x000e360000000000 */
[----:B0-----:R0:W1:Y:S01]  /*0300*/  SYNCS.EXCH.64 URZ, [UR9], UR4 ;  /* 0x00000004093f75b2 */ /* 0x0010620008000100 */
[----:B------:R0:W2:Y:S01]  /*0310*/  SYNCS.EXCH.64 URZ, [UR9+0x20], UR6 ;  /* 0x00002006093f75b2 */ /* 0x0000a20008000100 */
[----:B------:R0:W3:Y:S01]  /*0320*/  SYNCS.EXCH.64 URZ, [UR9+0x8], UR4 ;  /* 0x00000804093f75b2 */ /* 0x0000e20008000100 */
[----:B------:R0:W4:Y:S01]  /*0330*/  SYNCS.EXCH.64 URZ, [UR9+0x28], UR6 ;  /* 0x00002806093f75b2 */ /* 0x0001220008000100 */
[----:B------:R0:W0:Y:S01]  /*0340*/  SYNCS.EXCH.64 URZ, [UR9+0x10], UR4 ;  /* 0x00001004093f75b2 */ /* 0x0000220008000100 */
[----:B------:R0:W0:Y:S01]  /*0350*/  SYNCS.EXCH.64 URZ, [UR9+0x30], UR6 ;  /* 0x00003006093f75b2 */ /* 0x0000220008000100 */
[----:B------:R0:W0:Y:S01]  /*0360*/  SYNCS.EXCH.64 URZ, [UR9+0x18], UR4 ;  /* 0x00001804093f75b2 */ /* 0x0000220008000100 */
[----:B------:R0:W0:Y:S01]  /*0370*/  SYNCS.EXCH.64 URZ, [UR9+0x38], UR6 ;  /* 0x00003806093f75b2 */ /* 0x0000220008000100 */
[----:B------:R-:W-:Y:S01]  /*0380*/  NOP ;  /* 0x0000000000007918 */ /* 0x000fe20000000000 */
.L_x_2:
[----:B------:R-:W5:Y:S01]  /*0390*/  SHFL.IDX PT, R5, R0, RZ, 0x1f ;  /* 0x00001fff00057589 */ /* 0x000f6200000e0000 */
[----:B------:R-:W-:Y:S01]  /*03a0*/  ELECT P0, URZ, PT ;  /* 0x00000000003f782f */ /* 0x000fe20003800000 */
[----:B------:R-:W-:Y:S01]  /*03b0*/  NOP ;  /* 0x0000000000007918 */ /* 0x000fe20000000000 */
[----:B------:R-:W-:Y:S01]  /*03c0*/  ELECT P1, URZ, PT ;  /* 0x00000000003f782f */ /* 0x000fe20003820000 */
[----:B------:R-:W1:Y:S01]  /*03d0*/  SHFL.IDX PT, R3, R0, RZ, 0x1f ;  /* 0x00001fff00037589 */ /* 0x000e6200000e0000 */
[----:B0-----:R-:W-:Y:S01]  /*03e0*/  UMOV UR4, 0x20 ;  /* 0x0000002000047882 */ /* 0x001fe20000000000 */
[----:B------:R-:W-:Y:S01]  /*03f0*/  UMOV UR12, 0x80 ;  /* 0x00000080000c7882 */ /* 0x000fe20000000000 */
[----:B------:R-:W-:Y:S01]  /*0400*/  NOP ;  /* 0x0000000000007918 */ /* 0x000fe20000000000 */
[----:B------:R0:W0:Y:S01]  /*0410*/  SHFL.IDX PT, R0, R2, RZ, 0x1f ;  /* 0x00001fff02007589 */ /* 0x00002200000e0000 */
[----:B------:R-:W-:Y:S01]  /*0420*/  ULDC.64 UR50, c[0x0][0x208] ;  /* 0x0000820000327ab9 */ /* 0x000fe20000000a00 */
[----:B-----5:R-:W-:-:S02]  /*0430*/  ISETP.NE.OR P0, PT, R5, RZ, !P0 ;  /* 0x000000ff0500720c */ /* 0x020fc40004705670 */
[----:B-1----:R-:W-:Y:S02]  /*0440*/  ISETP.NE.OR P1, PT, R3, RZ, !P1 ;  /* 0x000000ff0300720c */ /* 0x002fe40004f25670 */
[----:B------:R-:W-:-:S04]  /*0450*/  SHF.R.S32.HI R3, RZ, 0x1f, R4 ;  /* 0x0000001fff037819 */ /* 0x000fc80000011404 */
[----:B------:R-:W-:-:S05]  /*0460*/  LEA.HI R3, R3, R4, RZ, 0x7 ;  /* 0x0000000403037211 */ /* 0x000fca00078f38ff */
[----:B------:R-:W-:Y:S01]  /*0470*/  VOTEU.ALL UP0, P0 ;  /* 0x00000000003f7886 */ /* 0x000fe20000000000 */
[----:B------:R-:W-:Y:S01]  /*0480*/  LOP3.LUT R3, R3, 0xffffff80, RZ, 0xc0, !PT ;  /* 0xffffff8003037812 */ /* 0x000fe200078ec0ff */
[----:B------:R-:W-:-:S03]  /*0490*/  VOTEU.ALL UP1, P1 ;  /* 0x00000000003f7886 */ /* 0x000fc60000820000 */
[----:B------:R-:W1:Y:S01]  /*04a0*/  @!UP0 S2UR UR7, SR_CgaCtaId ;  /* 0x00000000000789c3 */ /* 0x000e620000008800 */
[----:B------:R-:W-:Y:S01]  /*04b0*/  @!UP0 UMOV UR6, 0x400 ;  /* 0x0000040000068882 */ /* 0x000fe20000000000 */
[----:B------:R-:W-:-:S04]  /*04c0*/  @!UP0 UIADD3 UR4, -UR4, 0x100000, URZ ;  /* 0x0010000004048890 */ /* 0x000fc8000fffe13f */
[----:B------:R-:W-:Y:S02]  /*04d0*/  @!UP0 USHF.L.U32 UR5, UR4, 0xb, URZ ;  /* 0x0000000b04058899 */ /* 0x000fe4000800063f */
[----:B------:R-:W-:Y:S01]  /*04e0*/  @!UP0 USHF.L.U32 UR4, UR4, 0x1, URZ ;  /* 0x0000000104048899 */ /* 0x000fe2000800063f */
[----:B------:R-:W-:Y:S01]  /*04f0*/  IMAD.IADD R3, R4, 0x1, -R3 ;  /* 0x0000000104037824 */ /* 0x000fe200078e0a03 */
[----:B------:R-:W-:Y:S01]  /*0500*/  @!UP1 UMOV UR10, 0x400 ;  /* 0x00000400000a9882 */ /* 0x000fe20000000000 */
[----:B------:R-:W-:Y:S01]  /*0510*/  VOTEU.ALL UP2, P1 ;  /* 0x00000000003f7886 */ /* 0x000fe20000840000 */
[----:B------:R-:W-:Y:S01]  /*0520*/  VOTEU.ALL UP3, P1 ;  /* 0x00000000003f7886 */ /* 0x000fe20000860000 */
[----:B------:R-:W-:Y:S01]  /*0530*/  VOTEU.ALL UP4, P1 ;  /* 0x00000000003f7886 */ /* 0x000fe20000880000 */
[----:B------:R-:W5:Y:S01]  /*0540*/  @!UP1 S2UR UR11, SR_CgaCtaId ;  /* 0x00000000000b99c3 */ /* 0x000f620000008800 */
[----:B------:R-:W-:Y:S01]  /*0550*/  VOTEU.ALL UP5, P1 ;  /* 0x00000000003f7886 */ /* 0x000fe200008a0000 */
[----:B------:R-:W-:Y:S01]  /*0560*/  ISETP.NE.AND P1, PT, RZ, UR15, PT ;  /* 0x0000000fff007c0c */ /* 0x000fe2000bf25270 */
[----:B-1----:R-:W-:-:S02]  /*0570*/  @!UP0 ULEA UR9, UR7, UR6, 0x18 ;  /* 0x0000000607098291 */ /* 0x002fc4000f8ec03f */
[----:B------:R-:W-:-:S04]  /*0580*/  @!UP1 UIADD3 UR6, -UR12, 0x100000, URZ ;  /* 0x001000000c069890 */ /* 0x000fc8000fffe13f */
[----:B------:R-:W-:Y:S02]  /*0590*/  @!UP1 USHF.L.U32 UR7, UR6, 0xb, URZ ;  /* 0x0000000b06079899 */ /* 0x000fe4000800063f */
[----:B------:R-:W-:Y:S01]  /*05a0*/  @!UP1 USHF.L.U32 UR6, UR6, 0x1, URZ ;  /* 0x0000000106069899 */ /* 0x000fe2000800063f */
[----:B------:R-:W-:Y:S01]  /*05b0*/  VOTEU.ALL UP0, P0 ;  /* 0x00000000003f7886 */ /* 0x000fe20000000000 */
[----:B-----5:R-:W-:Y:S01]  /*05c0*/  @!UP1 ULEA UR10, UR11, UR10, 0x18 ;  /* 0x0000000a0b0a9291 */ /* 0x020fe2000f8ec03f */
[----:B------:R-:W-:Y:S01]  /*05d0*/  VOTEU.ALL UP1, P0 ;  /* 0x00000000003f7886 */ /* 0x000fe20000020000 */
[----:B------:R-:W1:Y:S02]  /*05e0*/  FENCE.VIEW.ASYNC.S ;  /* 0x00000000000073c6 */ /* 0x000e640000000000 */
[----:B-1----:R-:W2:Y:S02]  /*05f0*/  @!UP0 SYNCS.EXCH.64 URZ, [UR9+0x70], UR4 ;  /* 0x00007004093f85b2 */ /* 0x002ea40008000100 */
[----:B------:R1:W2:Y:S01]  /*0600*/  @!UP1 SYNCS.EXCH.64 URZ, [UR9+0x78], UR4 ;  /* 0x00007804093f95b2 */ /* 0x0002a20008000100 */
[----:B------:R-:W-:Y:S01]  /*0610*/  NOP ;  /* 0x0000000000007918 */ /* 0x000fe20000000000 */
[----:B-1----:R-:W-:-:S02]  /*0620*/  ULDC.64 UR4, c[0x0][0x598] ;  /* 0x0001660000047ab9 */ /* 0x002fc40000000a00 */
[----:B------:R-:W-:Y:S02]  /*0630*/  ISETP.NE.U32.AND P0, PT, RZ, UR4, PT ;  /* 0x00000004ff007c0c */ /* 0x000fe4000bf05070 */
[----:B------:R1:W2:Y:S02]  /*0640*/  @!UP2 SYNCS.EXCH.64 URZ, [UR10+0x50], UR6 ;  /* 0x000050060a3fa5b2 */ /* 0x0002a40008000100 */
[----:B------:R-:W-:Y:S01]  /*0650*/  ISETP.NE.AND.EX P0, PT, RZ, UR5, PT, P0 ;  /* 0x00000005ff007c0c */ /* 0x000fe2000bf05300 */
[----:B------:R1:W2:Y:S01]  /*0660*/  @!UP3 SYNCS.EXCH.64 URZ, [UR10+0x58], UR6 ;  /* 0x000058060a3fb5b2 */ /* 0x0002a20008000100 */
[----:B------:R1:W2:Y:S01]  /*0670*/  @!UP4 SYNCS.EXCH.64 URZ, [UR10+0x60], UR6 ;  /* 0x000060060a3fc5b2 */ /* 0x0002a20008000100 */
[----:B------:R1:W2:Y:S01]  /*0680*/  @!UP5 SYNCS.EXCH.64 URZ, [UR10+0x68], UR6 ;  /* 0x000068060a3fd5b2 */ /* 0x0002a20008000100 */
[----:B------:R-:W-:Y:S01]  /*0690*/  NOP ;  /* 0x0000000000007918 */ /* 0x000fe20000000000 */
[----:B--234-:R-:W-:Y:S08]  /*06a0*/  BAR.SYNC.DEFER_BLOCKING 0x0 ;  /* 0x0000000000007b1d */ /* 0x01cff00000010000 */
[----:B01----:R-:W-:Y:S05]  /*06b0*/  @!P0 BRA `(.L_x_3) ;  /* 0x00000000001c8947 */ /* 0x003fea0003800000 */
[----:B------:R-:W0:Y:S02]  /*06c0*/  LDC.64 R6, c[0x0][0x598] ;  /* 0x00016600ff067b82 */ /* 0x000e240000000a00 */
[----:B0-----:R-:W2:Y:S02]  /*06d0*/  LDG.E.64 R6, desc[UR50][R6.64] ;  /* 0x0000003206067981 */ /* 0x001ea4000c1e1b00 */
[----:B--2---:R-:W-:-:S04]  /*06e0*/  ISETP.NE.U32.AND P0, PT, R6, RZ, PT ;  /* 0x000000ff0600720c */ /* 0x004fc80003f05070 */
[----:B------:R-:W-:-:S13]  /*06f0*/  ISETP.NE.AND.EX P0, PT, R7, RZ, PT, P0 ;  /* 0x000000ff0700720c */ /* 0x000fda0003f05300 */
[----:B------:R-:W-:Y:S05]  /*0700*/  @!P0 BRA `(.L_x_3) ;  /* 0x0000000000088947 */ /* 0x000fea0003800000 */
[----:B------:R1:W5:Y:S01]  /*0710*/  LD.E R22, desc[UR50][R6.64] ;  /* 0x0000003206167980 */ /* 0x000362000c101900 */
[----:B------:R-:W-:Y:S05]  /*0720*/  BRA `(.L_x_4) ;  /* 0x0000000000247947 */ /* 0x000fea0003800000 */
.L_x_3:
[----:B------:R-:W-:Y:S02]  /*0730*/  ULDC.64 UR4, c[0x0][0x588] ;  /* 0x0001620000047ab9 */ /* 0x000fe40000000a00 */
[----:B------:R-:W-:-:S04]  /*0740*/  ISETP.NE.U32.AND P0, PT, RZ, UR4, PT ;  /* 0x00000004ff007c0c */ /* 0x000fc8000bf05070 */
[----:B------:R-:W-:-:S13]  /*0750*/  ISETP.NE.AND.EX P0, PT, RZ, UR5, PT, P0 ;  /* 0x00000005ff007c0c */ /* 0x000fda000bf05300 */
[----:B------:R-:W-:Y:S05]  /*0760*/  @!P0 BRA `(.L_x_5) ;  /* 0x00000000000c8947 */ /* 0x000fea0003800000 */
[----:B------:R-:W0:Y:S02]  /*0770*/  LDC.64 R22, c[0x0][0x588] ;  /* 0x00016200ff167b82 */ /* 0x000e240000000a00 */
[----:B0-----:R0:W5:Y:S01]  /*0780*/  LDG.E R22, desc[UR50][R22.64] ;  /* 0x0000003216167981 */ /* 0x001162000c1e1900 */
[----:B------:R-:W-:Y:S05]  /*0790*/  BRA `(.L_x_4) ;  /* 0x0000000000087947 */ /* 0x000fea0003800000 */
.L_x_5:
[----:B------:R-:W-:Y:S02]  /*07a0*/  ULDC UR4, c[0x0][0x580] ;  /* 0x0001600000047ab9 */ /* 0x000fe40000000800 */
[----:B------:R-:W-:-:S07]  /*07b0*/  IMAD.U32 R22, RZ, RZ, UR4 ;  /* 0x00000004ff167e24 */ /* 0x000fce000f8e00ff */
.L_x_4:
[----:B------:R-:W-:Y:S02]  /*07c0*/  ULDC.64 UR4, c[0x0][0x5a0] ;  /* 0x0001680000047ab9 */ /* 0x000fe40000000a00 */
[----:B------:R-:W-:-:S04]  /*07d0*/  ISETP.NE.U32.AND P0, PT, RZ, UR4, PT ;  /* 0x00000004ff007c0c */ /* 0x000fc8000bf05070 */
[----:B------:R-:W-:-:S13]  /*07e0*/  ISETP.NE.AND.EX P0, PT, RZ, UR5, PT, P0 ;  /* 0x00000005ff007c0c */ /* 0x000fda000bf05300 */
[----:B------:R-:W-:Y:S05]  /*07f0*/  @!P0 BRA `(.L_x_6) ;  /* 0x00000000001c8947 */ /* 0x000fea0003800000 */
[----:B-1----:R-:W1:Y:S02]  /*0800*/  LDC.64 R6, c[0x0][0x5a0] ;  /* 0x00016800ff067b82 */ /* 0x002e640000000a00 */
[----:B-1----:R-:W2:Y:S02]  /*0810*/  LDG.E.64 R6, desc[UR50][R6.64] ;  /* 0x0000003206067981 */ /* 0x002ea4000c1e1b00 */
[----:B--2---:R-:W-:-:S04]  /*0820*/  ISETP.NE.U32.AND P0, PT, R6, RZ, PT ;  /* 0x000000ff0600720c */ /* 0x004fc80003f05070 */
[----:B------:R-:W-:-:S13]  /*0830*/  ISETP.NE.AND.EX P0, PT, R7, RZ, PT, P0 ;  /* 0x000000ff0700720c */ /* 0x000fda0003f05300 */
[----:B------:R-:W-:Y:S05]  /*0840*/  @!P0 BRA `(.L_x_6) ;  /* 0x0000000000088947 */ /* 0x000fea0003800000 */
[----:B0-----:R2:W5:Y:S01]  /*0850*/  LD.E R23, desc[UR50][R6.64] ;  /* 0x0000003206177980 */ /* 0x001562000c101900 */
[----:B------:R-:W-:Y:S05]  /*0860*/  BRA `(.L_x_7) ;  /* 0x0000000000247947 */ /* 0x000fea0003800000 */
.L_x_6:
[----:B------:R-:W-:Y:S02]  /*0870*/  ULDC.64 UR4, c[0x0][0x590] ;  /* 0x0001640000047ab9 */ /* 0x000fe40000000a00 */
[----:B------:R-:W-:-:S04]  /*0880*/  ISETP.NE.U32.AND P0, PT, RZ, UR4, PT ;  /* 0x00000004ff007c0c */ /* 0x000fc8000bf05070 */
[----:B------:R-:W-:-:S13]  /*0890*/  ISETP.NE.AND.EX P0, PT, RZ, UR5, PT, P0 ;  /* 0x00000005ff007c0c */ /* 0x000fda000bf05300 */
[----:B------:R-:W-:Y:S05]  /*08a0*/  @!P0 BRA `(.L_x_8) ;  /* 0x00000000000c8947 */ /* 0x000fea0003800000 */
[----:B-1----:R-:W0:Y:S02]  /*08b0*/  LDC.64 R6, c[0x0][0x590] ;  /* 0x00016400ff067b82 */ /* 0x002e240000000a00 */
[----:B0-----:R0:W5:Y:S01]  /*08c0*/  LDG.E R23, desc[UR50][R6.64] ;  /* 0x0000003206177981 */ /* 0x001162000c1e1900 */
[----:B------:R-:W-:Y:S05]  /*08d0*/  BRA `(.L_x_7) ;  /* 0x0000000000087947 */ /* 0x000fea0003800000 */
.L_x_8:
[----:B------:R-:W-:Y:S02]  /*08e0*/  ULDC UR4, c[0x0][0x584] ;  /* 0x0001610000047ab9 */ /* 0x000fe40000000800 */
[----:B0-----:R-:W-:-:S07]  /*08f0*/  IMAD.U32 R23, RZ, RZ, UR4 ;  /* 0x00000004ff177e24 */ /* 0x001fce000f8e00ff */
.L_x_7:
[----:B------:R-:W3:Y:S01]  /*0900*/  S2UR UR10, SR_CTAID.Y ;  /* 0x00000000000a79c3 */ /* 0x000ee20000002600 */
[----:B------:R-:W-:Y:S01]  /*0910*/  ULDC UR5, c[0x0][0x65c] ;  /* 0x0001970000057ab9 */ /* 0x000fe20000000800 */
[----:B------:R-:W-:Y:S01]  /*0920*/  UISETP.NE.AND UP0, UPT, UR15, 0x2, UPT ;  /* 0x000000020f00788c */ /* 0x000fe2000bf05270 */
[----:B------:R-:W-:Y:S01]  /*0930*/  PRMT R5, RZ, 0x7610, R5 ;  /* 0x00007610ff057816 */ /* 0x000fe20000000005 */
[----:B------:R-:W-:Y:S01]  /*0940*/  UISETP.NE.AND UP2, UPT, UR5, 0x1, UPT ;  /* 0x000000010500788c */ /* 0x000fe2000bf45270 */
[----:B------:R-:W-:Y:S02]  /*0950*/  IMAD.MOV.U32 R18, RZ, RZ, -0x1 ;  /* 0xffffffffff127424 */ /* 0x000fe400078e00ff */
[----:B------:R-:W-:Y:S01]  /*0960*/  IMAD.MOV.U32 R19, RZ, RZ, -0x1 ;  /* 0xffffffffff137424 */ /* 0x000fe200078e00ff */
[----:B------:R-:W4:Y:S01]  /*0970*/  S2UR UR4, SR_CTAID.X ;  /* 0x00000000000479c3 */ /* 0x000f220000002500 */
[----:B------:R-:W-:-:S06]  /*0980*/  UP2UR UR45, UPR, URZ, 0x4 ;  /* 0x000000043f2d7883 */ /* 0x000fcc0008000000 */
[----:B------:R-:W-:Y:S01]  /*0990*/  @UP2 ULDC UR12, c[0x0][0x10] ;  /* 0x00000400000c2ab9 */ /* 0x000fe20000000800 */
[----:B------:R-:W-:Y:S01]  /*09a0*/  @UP2 UMOV UR7, URZ ;  /* 0x0000003f00072c82 */ /* 0x000fe20008000000 */
[----:B------:R-:W-:Y:S01]  /*09b0*/  @UP2 UMOV UR5, URZ ;  /* 0x0000003f00052c82 */ /* 0x000fe20008000000 */
[----:B012---:R-:W0:Y:S01]  /*09c0*/  LDC.64 R6, c[0x0][0x650] ;  /* 0x00019400ff067b82 */ /* 0x007e220000000a00 */
[----:B---3--:R-:W-:Y:S02]  /*09d0*/  @UP2 UMOV UR9, UR10 ;  /* 0x0000000a00092c82 */ /* 0x008fe40008000000 */
[----:B------:R-:W-:Y:S01]  /*09e0*/  @UP2 UMOV UR6, UR9 ;  /* 0x0000000900062c82 */ /* 0x000fe20008000000 */
[----:B------:R-:W-:Y:S01]  /*09f0*/  @!UP2 UMOV UR9, UR10 ;  /* 0x0000000a0009ac82 */ /* 0x000fe20008000000 */
[----:B----4-:R-:W-:-:S03]  /*0a00*/  @UP2 UIMAD.WIDE.U32 UR12, UR4, UR12, UR6 ;  /* 0x0000000c040c22a5 */ /* 0x010fc6000f8e0006 */
[----:B------:R-:W-:Y:S01]  /*0a10*/  @!UP2 ULDC UR6, c[0x0][0xc] ;  /* 0x000003000006aab9 */ /* 0x000fe20000000800 */
[----:B------:R-:W-:Y:S01]  /*0a20*/  @UP2 UIADD3 UR14, UR13, UR5, URZ ;  /* 0x000000050d0e2290 */ /* 0x000fe2000fffe03f */
[----:B------:R-:W-:Y:S02]  /*0a30*/  ULDC UR10, c[0x0][0xc] ;  /* 0x00000300000a7ab9 */ /* 0x000fe40000000800 */
[----:B------:R-:W-:Y:S01]  /*0a40*/  UMOV UR5, URZ ;  /* 0x0000003f00057c82 */ /* 0x000fe20008000000 */
[----:B------:R-:W-:Y:S01]  /*0a50*/  ULDC UR11, c[0x0][0x10] ;  /* 0x00000400000b7ab9 */ /* 0x000fe20000000800 */
[----:B------:R-:W-:Y:S02]  /*0a60*/  @!UP2 UIMAD.WIDE.U32 UR6, UR6, UR9, UR4 ;  /* 0x000000090606a2a5 */ /* 0x000fe4000f8e0004 */
[----:B------:R-:W-:Y:S01]  /*0a70*/  UIMAD.WIDE.U32 UR10, UR10, UR11, URZ ;  /* 0x0000000b0a0a72a5 */ /* 0x000fe2000f8e003f */
[----:B------:R-:W-:-:S03]  /*0a80*/  ULDC UR13, c[0x0][0x14] ;  /* 0x00000500000d7ab9 */ /* 0x000fc60000000800 */
[----:B------:R-:W-:Y:S02]  /*0a90*/  UIMAD.WIDE.U32 UR54, UR10, UR13, URZ ;  /* 0x0000000d0a3672a5 */ /* 0x000fe4000f8e003f */
[----:B------:R-:W-:Y:S01]  /*0aa0*/  UIMAD UR37, UR11, UR13, URZ ;  /* 0x0000000d0b2572a4 */ /* 0x000fe2000f8e023f */
[----:B------:R-:W-:Y:S01]  /*0ab0*/  @!UP2 UMOV UR12, UR6 ;  /* 0x00000006000cac82 */ /* 0x000fe20008000000 */
[----:B------:R-:W-:Y:S02]  /*0ac0*/  @!UP2 UMOV UR14, UR7 ;  /* 0x00000007000eac82 */ /* 0x000fe40008000000 */
[----:B------:R-:W-:Y:S02]  /*0ad0*/  UIADD3 UR37, UR55, UR37, URZ ;  /* 0x0000002537257290 */ /* 0x000fe4000fffe03f */
[----:B------:R-:W-:-:S04]  /*0ae0*/  UIADD3 UR6, UP1, UR12, UR54, URZ ;  /* 0x000000360c067290 */ /* 0x000fc8000ff3e03f */
[----:B------:R-:W-:Y:S02]  /*0af0*/  UIADD3.X UR7, UR14, UR37, URZ, UP1, !UPT ;  /* 0x000000250e077290 */ /* 0x000fe40008ffe43f */
[----:B------:R-:W-:Y:S02]  /*0b00*/  USEL UR6, UR6, UR12, !UP0 ;  /* 0x0000000c06067287 */ /* 0x000fe4000c000000 */
[----:B------:R-:W-:-:S04]  /*0b10*/  USEL UR7, UR7, UR14, !UP0 ;  /* 0x0000000e07077287 */ /* 0x000fc8000c000000 */
[----:B0-----:R-:W-:Y:S01]  /*0b20*/  ISETP.LE.U32.AND P0, PT, R6, UR6, PT ;  /* 0x0000000606007c0c */ /* 0x001fe2000bf03070 */
[----:B------:R-:W-:Y:S02]  /*0b30*/  IMAD.U32 R16, RZ, RZ, UR6 ;  /* 0x00000006ff107e24 */ /* 0x000fe4000f8e00ff */
[----:B------:R-:W-:Y:S02]  /*0b40*/  IMAD.U32 R2, RZ, RZ, UR7 ;  /* 0x00000007ff027e24 */ /* 0x000fe4000f8e00ff */
[----:B------:R-:W-:-:S03]  /*0b50*/  IMAD.U32 R17, RZ, RZ, UR7 ;  /* 0x00000007ff117e24 */ /* 0x000fc6000f8e00ff */
[----:B------:R-:W-:Y:S01]  /*0b60*/  ISETP.GE.U32.AND.EX P0, PT, R2, R7, PT, P0 ;  /* 0x000000070200720c */ /* 0x000fe20003f06100 */
[----:B------:R-:W-:-:S12]  /*0b70*/  IMAD.MOV.U32 R2, RZ, RZ, -0x1 ;  /* 0xffffffffff027424 */ /* 0x000fd800078e00ff */
[----:B------:R-:W-:Y:S05]  /*0b80*/  @P0 BRA `(.L_x_9) ;  /* 0x00000004008c0947 */ /* 0x000fea0003800000 */
[----:B------:R-:W-:Y:S01]  /*0b90*/  I2FP.F32.U32 R2, UR4 ;  /* 0x0000000400027c45 */ /* 0x000fe20008201000 */
[----:B------:R-:W-:Y:S01]  /*0ba0*/  ULDC.64 UR16, c[0x0][0x628] ;  /* 0x00018a0000107ab9 */ /* 0x000fe20000000a00 */
[----:B------:R-:W-:Y:S01]  /*0bb0*/  ULDC UR6, c[0x0][0x150] ;  /* 0x0000540000067ab9 */ /* 0x000fe20000000800 */
[----:B------:R-:W-:Y:S01]  /*0bc0*/  ISETP.NE.U32.AND P0, PT, RZ, UR16, PT ;  /* 0x00000010ff007c0c */ /* 0x000fe2000bf05070 */
[----:B------:R-:W-:Y:S01]  /*0bd0*/  ULDC UR15, c[0x0][0x630] ;  /* 0x00018c00000f7ab9 */ /* 0x000fe20000000800 */
[----:B------:R-:W-:Y:S01]  /*0be0*/  FMUL R2, R2, UR6 ;  /* 0x0000000602027c20 */ /* 0x000fe20008400000 */
[----:B------:R-:W-:Y:S01]  /*0bf0*/  R2UR UR19, R16 ;  /* 0x00000000101372ca */ /* 0x000fe200000e0000 */
[----:B------:R-:W-:Y:S01]  /*0c00*/  ULDC UR21, c[0x0][0x154] ;  /* 0x0000550000157ab9 */ /* 0x000fe20000000800 */
[----:B------:R-:W-:Y:S01]  /*0c10*/  ISETP.NE.AND.EX P0, PT, RZ, UR17, PT, P0 ;  /* 0x00000011ff007c0c */ /* 0x000fe2000bf05300 */
[----:B------:R0:W1:Y:S01]  /*0c20*/  F2I.U32.TRUNC.NTZ R5, R2 ;  /* 0x0000000200057305 */ /* 0x000062000020f000 */
[----:B------:R-:W-:-:S02]  /*0c30*/  R2UR UR20, R17 ;  /* 0x00000000111472ca */ /* 0x000fc400000e0000 */
[----:B------:R-:W-:Y:S02]  /*0c40*/  R2UR UR6, R16 ;  /* 0x00000000100672ca */ /* 0x000fe400000e0000 */
[----:B------:R-:W-:-:S07]  /*0c50*/  R2UR UR7, R17 ;  /* 0x00000000110772ca */ /* 0x000fce00000e0000 */
[----:B0-----:R-:W-:Y:S08]  /*0c60*/  @!P0 BRA `(.L_x_10) ;  /* 0x0000000000308947 */ /* 0x001ff00003800000 */
[----:B------:R-:W-:Y:S01]  /*0c70*/  R2UR UR6, R16 ;  /* 0x00000000100672ca */ /* 0x000fe200000e0000 */
[----:B------:R-:W-:Y:S01]  /*0c80*/  ULDC UR12, c[0x0][0x634] ;  /* 0x00018d00000c7ab9 */ /* 0x000fe20000000800 */
[----:B------:R-:W-:-:S11]  /*0c90*/  R2UR UR14, R17 ;  /* 0x00000000110e72ca */ /* 0x000fd600000e0000 */
[----:B------:R-:W-:-:S04]  /*0ca0*/  UIADD3 UR12, UP1, UR6, UR12, URZ ;  /* 0x0000000c060c7290 */ /* 0x000fc8000ff3e03f */
[----:B------:R-:W-:-:S04]  /*0cb0*/  UIADD3.X UR14, URZ, UR14, URZ, UP1, !UPT ;  /* 0x0000000e3f0e7290 */ /* 0x000fc80008ffe43f */
[----:B------:R-:W-:-:S04]  /*0cc0*/  UIMAD.WIDE.U32 UR6, UR14, UR16, URZ ;  /* 0x000000100e0672a5 */ /* 0x000fc8000f8e003f */
[----:B------:R-:W-:Y:S02]  /*0cd0*/  UIMAD.WIDE.U32 UR10, UP1, UR12, UR17, UR6 ;  /* 0x000000110c0a72a5 */ /* 0x000fe4000f820006 */
[----:B------:R-:W-:Y:S02]  /*0ce0*/  UIMAD.WIDE.U32 UR6, UR12, UR16, URZ ;  /* 0x000000100c0672a5 */ /* 0x000fe4000f8e003f */
[----:B------:R-:W-:Y:S02]  /*0cf0*/  UIADD3.X UR13, URZ, URZ, URZ, UP1, !UPT ;  /* 0x0000003f3f0d7290 */ /* 0x000fe40008ffe43f */
[----:B------:R-:W-:Y:S01]  /*0d00*/  UIADD3 URZ, UP1, UR7, UR10, URZ ;  /* 0x0000000a073f7290 */ /* 0x000fe2000ff3e03f */
[----:B------:R-:W-:-:S03]  /*0d10*/  UMOV UR12, UR11 ;  /* 0x0000000b000c7c82 */ /* 0x000fc60008000000 */
[----:B------:R-:W-:-:S12]  /*0d20*/  UIMAD.WIDE.U32.X UR6, UR14, UR17, UR12, UP1 ;  /* 0x000000110e0672a5 */ /* 0x000fd800088e040c */
.L_x_10:
[----:B------:R-:W-:Y:S01]  /*0d30*/  USHF.R.U64 UR5, UR6, UR15, UR7 ;  /* 0x0000000f06057299 */ /* 0x000fe20008001207 */
[----:B------:R-:W-:Y:S01]  /*0d40*/  I2FP.F32.U32 R2, UR9 ;  /* 0x0000000900027c45 */ /* 0x000fe20008201000 */
[----:B------:R-:W-:Y:S01]  /*0d50*/  USHF.R.U32.HI UR6, URZ, UR15, UR7 ;  /* 0x0000000f3f067299 */ /* 0x000fe20008011607 */
[----:B-1----:R-:W-:Y:S01]  /*0d60*/  R2UR UR14, R5 ;  /* 0x00000000050e72ca */ /* 0x002fe200000e0000 */
[----:B------:R-:W-:Y:S02]  /*0d70*/  UIADD3 UR17, UP1, URZ, -UR5, URZ ;  /* 0x800000053f117290 */ /* 0x000fe4000ff3e03f */
[----:B------:R-:W-:Y:S01]  /*0d80*/  FMUL R2, R2, UR21 ;  /* 0x0000001502027c20 */ /* 0x000fe20008400000 */
[----:B------:R-:W-:Y:S01]  /*0d90*/  ULDC.64 UR10, c[0x0][0x620] ;  /* 0x00018800000a7ab9 */ /* 0x000fe20000000a00 */
[----:B------:R-:W-:Y:S01]  /*0da0*/  UIADD3.X UR6, URZ, ~UR6, URZ, UP1, !UPT ;  /* 0x800000063f067290 */ /* 0x000fe20008ffe43f */
[----:B------:R-:W-:Y:S01]  /*0db0*/  UMOV UR12, UR19 ;  /* 0x00000013000c7c82 */ /* 0x000fe20008000000 */
[----:B------:R-:W-:-:S02]  /*0dc0*/  UMOV UR13, UR20 ;  /* 0x00000014000d7c82 */ /* 0x000fc40008000000 */
[----:B------:R-:W-:Y:S01]  /*0dd0*/  UIMAD UR6, UR6, UR10, URZ ;  /* 0x0000000a060672a4 */ /* 0x000fe2000f8e023f */
[----:B------:R-:W0:Y:S01]  /*0de0*/  F2I.U32.TRUNC.NTZ R2, R2 ;  /* 0x0000000200027305 */ /* 0x000e22000020f000 */
[----:B------:R-:W-:Y:S02]  /*0df0*/  UIMAD.WIDE.U32 UR12, UR17, UR10, UR12 ;  /* 0x0000000a110c72a5 */ /* 0x000fe4000f8e000c */
[----:B------:R-:W-:Y:S01]  /*0e00*/  UIMAD UR17, UR17, UR11, UR6 ;  /* 0x0000000b111172a4 */ /* 0x000fe2000f8e0206 */
[----:B------:R-:W-:Y:S01]  /*0e10*/  ULDC UR24, c[0x0][0x658] ;  /* 0x0001960000187ab9 */ /* 0x000fe20000000800 */
[----:B------:R-:W-:Y:S02]  /*0e20*/  UMOV UR22, 0xffffffff ;  /* 0xffffffff00167882 */ /* 0x000fe40000000000 */
[----:B------:R-:W-:Y:S01]  /*0e30*/  UIADD3 UR17, UR13, UR17, URZ ;  /* 0x000000110d117290 */ /* 0x000fe2000fffe03f */
[----:B------:R-:W-:Y:S01]  /*0e40*/  ULDC UR19, c[0x0][0x618] ;  /* 0x0001860000137ab9 */ /* 0x000fe20000000800 */
[----:B------:R-:W-:Y:S01]  /*0e50*/  ULDC.64 UR6, c[0x0][0x640] ;  /* 0x0001900000067ab9 */ /* 0x000fe20000000a00 */
[----:B------:R-:W-:Y:S01]  /*0e60*/  USHF.L.U32 UR13, UR22, UR24, URZ ;  /* 0x00000018160d7299 */ /* 0x000fe2000800063f */
[----:B------:R-:W-:Y:S01]  /*0e70*/  ISETP.NE.U32.AND P0, PT, RZ, UR6, PT ;  /* 0x00000006ff007c0c */ /* 0x000fe2000bf05070 */
[----:B------:R-:W-:-:S02]  /*0e80*/  USHF.R.U64 UR22, UR12, UR19, UR17 ;  /* 0x000000130c167299 */ /* 0x000fc40008001211 */
[----:B------:R-:W-:Y:S01]  /*0e90*/  USHF.R.U32.HI UR12, URZ, UR19, UR17 ;  /* 0x000000133f0c7299 */ /* 0x000fe20008011611 */
[----:B0-----:R-:W-:Y:S01]  /*0ea0*/  R2UR UR16, R2 ;  /* 0x00000000021072ca */ /* 0x001fe200000e0000 */
[----:B------:R-:W-:Y:S01]  /*0eb0*/  ULDC UR21, c[0x0][0x608] ;  /* 0x0001820000157ab9 */ /* 0x000fe20000000800 */
[----:B------:R-:W-:Y:S01]  /*0ec0*/  ISETP.NE.AND.EX P0, PT, RZ, UR7, PT, P0 ;  /* 0x00000007ff007c0c */ /* 0x000fe2000bf05300 */
[----:B------:R-:W-:Y:S02]  /*0ed0*/  USHF.R.U64 UR26, UR22, UR21, UR12 ;  /* 0x00000015161a7299 */ /* 0x000fe4000800120c */
[----:B------:R-:W-:Y:S01]  /*0ee0*/  USHF.R.U32.HI UR12, URZ, UR21, UR12 ;  /* 0x000000153f0c7299 */ /* 0x000fe2000801160c */
[----:B------:R-:W-:Y:S01]  /*0ef0*/  UMOV UR20, 0x1 ;  /* 0x0000000100147882 */ /* 0x000fe20000000000 */
[----:B------:R-:W-:Y:S02]  /*0f00*/  UIADD3 UR14, -UR14, URZ, URZ ;  /* 0x0000003f0e0e7290 */ /* 0x000fe4000fffe13f */
[----:B------:R-:W-:-:S02]  /*0f10*/  USHF.R.U64 UR27, UR26, UR24, UR12 ;  /* 0x000000181a1b7299 */ /* 0x000fc4000800120c */
[----:B------:R-:W-:Y:S01]  /*0f20*/  USHF.L.U32 UR19, UR20, UR24, URZ ;  /* 0x0000001814137299 */ /* 0x000fe2000800063f */
[----:B------:R-:W-:Y:S01]  /*0f30*/  ULDC UR15, c[0x0][0x144] ;  /* 0x00005100000f7ab9 */ /* 0x000fe20000000800 */
[----:B------:R-:W-:Y:S01]  /*0f40*/  ULDC UR10, c[0x0][0x600] ;  /* 0x00018000000a7ab9 */ /* 0x000fe20000000800 */
[----:B------:R-:W-:Y:S02]  /*0f50*/  ULOP3.LUT UR20, URZ, UR13, URZ, 0x33, !UPT ;  /* 0x0000000d3f147292 */ /* 0x000fe4000f8e333f */
[----:B------:R-:W-:Y:S02]  /*0f60*/  USHF.R.U32.HI UR13, URZ, UR24, UR12 ;  /* 0x000000183f0d7299 */ /* 0x000fe4000801160c */
[----:B------:R-:W-:Y:S02]  /*0f70*/  UIADD3 UR11, UR10, -0x1, URZ ;  /* 0xffffffff0a0b7890 */ /* 0x000fe4000fffe03f */
[----:B------:R-:W-:Y:S02]  /*0f80*/  UIADD3 UR23, -UR16, URZ, URZ ;  /* 0x0000003f10177290 */ /* 0x000fe4000fffe13f */
[----:B------:R-:W-:Y:S01]  /*0f90*/  UIMAD UR4, UR15, UR14, UR4 ;  /* 0x0000000e0f0472a4 */ /* 0x000fe2000f8e0204 */
[----:B------:R-:W-:Y:S01]  /*0fa0*/  ULDC UR28, c[0x0][0x148] ;  /* 0x00005200001c7ab9 */ /* 0x000fe20000000800 */
[----:B------:R-:W-:Y:S01]  /*0fb0*/  ULDC UR24, c[0x0][0x648] ;  /* 0x0001920000187ab9 */ /* 0x000fe20000000800 */
[----:B------:R-:W-:Y:S01]  /*0fc0*/  ULDC UR25, c[0x0][0x638] ;  /* 0x00018e0000197ab9 */ /* 0x000fe20000000800 */
[----:B------:R-:W-:Y:S01]  /*0fd0*/  UMOV UR12, UR27 ;  /* 0x0000001b000c7c82 */ /* 0x000fe20008000000 */
[----:B------:R-:W-:Y:S07]  /*0fe0*/  @!P0 BRA `(.L_x_11) ;  /* 0x0000000000308947 */ /* 0x000fee0003800000 */
[----:B------:R-:W-:Y:S02]  /*0ff0*/  ULDC UR16, c[0x0][0x64c] ;  /* 0x0001930000107ab9 */ /* 0x000fe40000000800 */
        /* <DEDUP_REMOVED lines=8> */
[----:B------:R-:W-:-:S07]  /*1080*/  UIMAD.WIDE.U32.X UR6, UR21, UR7, UR16, UP1 ;  /* 0x00000007150672a5 */ /* 0x000fce00088e0410 */
[----:B------:R-:W-:Y:S01]  /*1090*/  UMOV UR12, UR6 ;  /* 0x00000006000c7c82 */ /* 0x000fe20008000000 */
[----:B------:R-:W-:-:S05]  /*10a0*/  UMOV UR13, UR7 ;  /* 0x00000007000d7c82 */ /* 0x000fca0008000000 */
.L_x_11:
[----:B------:R-:W-:Y:S01]  /*10b0*/  UISETP.NE.AND UP1, UPT, UR45, URZ, UPT ;  /* 0x0000003f2d00728c */ /* 0x000fe2000bf25270 */
[----:B------:R-:W-:Y:S01]  /*10c0*/  IMAD.MOV.U32 R5, RZ, RZ, 0x1 ;  /* 0x00000001ff057424 */ /* 0x000fe200078e00ff */
[----:B------:R-:W-:Y:S01]  /*10d0*/  USHF.R.U64 UR6, UR12, UR24, UR13 ;  /* 0x000000180c067299 */ /* 0x000fe2000800120d */
[----:B------:R-:W-:Y:S01]  /*10e0*/  IMAD.U32 R19, RZ, RZ, UR5 ;  /* 0x00000005ff137e24 */ /* 0x000fe2000f8e00ff */
[----:B------:R-:W-:Y:S02]  /*10f0*/  ULOP3.LUT UR20, UR26, UR20, URZ, 0xc0, !UPT ;  /* 0x000000141a147292 */ /* 0x000fe4000f8ec03f */
[----:B------:R-:W-:Y:S02]  /*1100*/  UIADD3 UR7, -UR6, URZ, URZ ;  /* 0x0000003f06077290 */ /* 0x000fe4000fffe13f */
[----:B------:R-:W-:Y:S02]  /*1110*/  UIMAD UR19, UR19, UR6, UR20 ;  /* 0x00000006131372a4 */ /* 0x000fe4000f8e0214 */
[----:B------:R-:W-:-:S02]  /*1120*/  ULOP3.LUT UR11, UR22, UR11, URZ, 0xc0, !UPT ;  /* 0x0000000b160b7292 */ /* 0x000fc4000f8ec03f */
[----:B------:R-:W-:Y:S02]  /*1130*/  @UP1 UIMAD UR4, UR28, UR23, UR9 ;  /* 0x000000171c0412a4 */ /* 0x000fe4000f8e0209 */
[----:B------:R-:W-:-:S03]  /*1140*/  UIMAD UR6, UR7, UR25, UR27 ;  /* 0x00000019070672a4 */ /* 0x000fc6000f8e021b */
[----:B------:R-:W-:Y:S01]  /*1150*/  ULDC UR7, c[0x0][0x610] ;  /* 0x0001840000077ab9 */ /* 0x000fe20000000800 */
[----:B------:R-:W-:Y:S02]  /*1160*/  UIMAD UR6, UR6, UR10, UR11 ;  /* 0x0000000a060672a4 */ /* 0x000fe4000f8e020b */
[----:B------:R-:W-:-:S04]  /*1170*/  UIMAD UR4, UR19, UR7, UR4 ;  /* 0x00000007130472a4 */ /* 0x000fc8000f8e0204 */
[----:B------:R-:W-:Y:S02]  /*1180*/  USEL UR7, UR6, UR4, !UP1 ;  /* 0x0000000406077287 */ /* 0x000fe4000c800000 */
[----:B------:R-:W-:-:S04]  /*1190*/  USEL UR4, UR4, UR6, !UP1 ;  /* 0x0000000604047287 */ /* 0x000fc8000c800000 */
[----:B------:R-:W-:Y:S02]  /*11a0*/  IMAD.U32 R2, RZ, RZ, UR7 ;  /* 0x00000007ff027e24 */ /* 0x000fe4000f8e00ff */
[----:B------:R-:W-:-:S07]  /*11b0*/  IMAD.U32 R18, RZ, RZ, UR4 ;  /* 0x00000004ff127e24 */ /* 0x000fce000f8e00ff */
.L_x_9:
[----:B------:R-:W-:Y:S02]  /*11c0*/  ULDC UR4, c[0x0][0x28c] ;  /* 0x0000a30000047ab9 */ /* 0x000fe40000000800 */
[----:B------:R-:W-:-:S04]  /*11d0*/  UIADD3 UR4, UR4, 0xff, URZ ;  /* 0x000000ff04047890 */ /* 0x000fc8000fffe03f */
[----:B------:R-:W-:-:S04]  /*11e0*/  USHF.R.S32.HI UR5, URZ, 0x1f, UR4 ;  /* 0x0000001f3f057899 */ /* 0x000fc80008011404 */
[----:B------:R-:W-:-:S04]  /*11f0*/  ULEA.HI UR5, UR5, UR4, URZ, 0x8 ;  /* 0x0000000405057291 */ /* 0x000fc8000f8f403f */
[----:B------:R-:W-:Y:S01]  /*1200*/  USHF.R.S32.HI UR38, URZ, 0x8, UR5 ;  /* 0x000000083f267899 */ /* 0x000fe20008011405 */
[----:B------:R-:W-:Y:S11]  /*1210*/  @!P1 BRA `(.L_x_12) ;  /* 0x0000005000e09947 */ /* 0x000ff60003800000 */
[----:B------:R-:W-:-:S06]  /*1220*/  UISETP.GT.U32.AND UP1, UPT, UR18, 0x1, UPT ;  /* 0x000000011200788c */ /* 0x000fcc000bf24070 */
[----:B------:R-:W-:-:S13]  /*1230*/  PLOP3.LUT P0, PT, PT, PT, UP1, 0x80, 0x0 ;  /* 0x000000000000781c */ /* 0x000fda0003f0f018 */
[----:B------:R-:W-:Y:S05]  /*1240*/  @P0 EXIT ;  /* 0x000000000000094d */ /* 0x000fea0003800000 */
.L_x_13:
[----:B------:R-:W-:-:S08]  /*1250*/  NOP ;  /* 0x0000000000007918 */ /* 0x000fd00000000000 */
[----:B------:R-:W0:Y:S02]  /*1260*/  USETMAXREG.TRY_ALLOC.CTAPOOL UP1, 0xe8 ;  /* 0x000000e8000079c8 */ /* 0x000e240008020600 */
[----:B0-----:R-:W-:-:S13]  /*1270*/  PLOP3.LUT P0, PT, PT, PT, UP1, 0x80, 0x0 ;  /* 0x000000000000781c */ /* 0x001fda0003f0f018 */
[----:B------:R-:W-:Y:S05]  /*1280*/  @!P0 BRA `(.L_x_13) ;  /* 0xfffffffc00f08947 */ /* 0x000fea000383ffff */
[----:B------:R-:W-:-:S13]  /*1290*/  LOP3.LUT P0, RZ, R5, 0xff, RZ, 0xc0, !PT ;  /* 0x000000ff05ff7812 */ /* 0x000fda000780c0ff */
[----:B------:R-:W-:Y:S05]  /*12a0*/  @!P0 EXIT ;  /* 0x000000000000894d */ /* 0x000fea0003800000 */
[----:B------:R-:W0:Y:S01]  /*12b0*/  S2UR UR5, SR_CgaCtaId ;  /* 0x00000000000579c3 */ /* 0x000e220000008800 */
[----:B------:R-:W-:Y:S01]  /*12c0*/  VIADD R6, R0, 0xffffffff ;  /* 0xffffffff00067836 */ /* 0x000fe20000000000 */
[----:B------:R-:W-:Y:S01]  /*12d0*/  SHF.R.S32.HI R0, RZ, 0x1f, R3 ;  /* 0x0000001fff007819 */ /* 0x000fe20000011403 */
[----:B------:R-:W-:Y:S01]  /*12e0*/  USHF.R.U32.HI UR4, URZ, 0x2, UR38 ;  /* 0x000000023f047899 */ /* 0x000fe20008011626 */
[----:B------:R-:W-:Y:S02]  /*12f0*/  UMOV UR41, 0x400 ;  /* 0x0000040000297882 */ /* 0x000fe40000000000 */
[----:B------:R-:W-:Y:S01]  /*1300*/  R2UR UR49, R6 ;  /* 0x00000000063172ca */ /* 0x000fe200000e0000 */
[----:B------:R-:W-:Y:S01]  /*1310*/  ULOP3.LUT UR42, UR38, 0x3, URZ, 0xc0, !UPT ;  /* 0x00000003262a7892 */ /* 0x000fe2000f8ec03f */
[CC--:B------:R-:W-:Y:S01]  /*1320*/  LEA.HI R4, R0.reuse, R3.reuse, RZ, 0x2 ;  /* 0x0000000300047211 */ /* 0x0c0fe200078f10ff */
[----:B------:R-:W-:Y:S01]  /*1330*/  ULOP3.LUT UR4, UR4, 0x1, URZ, 0xc0, !UPT ;  /* 0x0000000104047892 */ /* 0x000fe2000f8ec03f */
[----:B------:R-:W-:Y:S01]  /*1340*/  LEA.HI R0, R0, R3, RZ, 0x5 ;  /* 0x0000000300007211 */ /* 0x000fe200078f28ff */
[----:B------:R-:W-:Y:S01]  /*1350*/  USEL UR42, UR42, URZ, !UP0 ;  /* 0x0000003f2a2a7287 */ /* 0x000fe2000c000000 */
[--C-:B------:R-:W-:Y:S01]  /*1360*/  SHF.R.S32.HI R48, RZ, 0x2, R4.reuse ;  /* 0x00000002ff307819 */ /* 0x100fe20000011404 */
[----:B------:R-:W-:Y:S01]  /*1370*/  UISETP.EQ.U32.AND UP0, UPT, UR4, 0x1, !UP0 ;  /* 0x000000010400788c */ /* 0x000fe2000c702070 */
[----:B------:R-:W-:Y:S01]  /*1380*/  SHF.R.S32.HI R5, RZ, 0x1f, R4 ;  /* 0x0000001fff057819 */ /* 0x000fe20000011404 */
[----:B------:R-:W-:Y:S01]  /*1390*/  UISETP.LT.AND UP1, UPT, UR38, 0x1, UPT ;  /* 0x000000012600788c */ /* 0x000fe2000bf21270 */
[----:B------:R-:W-:Y:S01]  /*13a0*/  LOP3.LUT R50, R4, 0xfffffffc, RZ, 0xc0, !PT ;  /* 0xfffffffc04327812 */ /* 0x000fe200078ec0ff */
[----:B------:R-:W-:Y:S01]  /*13b0*/  ULDC UR6, c[0x0][0x284] ;  /* 0x0000a10000067ab9 */ /* 0x000fe20000000800 */
[----:B------:R-:W-:Y:S01]  /*13c0*/  LEA.HI R5, R5, R48, RZ, 0x3 ;  /* 0x0000003005057211 */ /* 0x000fe200078f18ff */
[----:B------:R-:W-:Y:S01]  /*13d0*/  USHF.L.U32 UR49, UR49, 0x3, URZ ;  /* 0x0000000331317899 */ /* 0x000fe2000800063f */
[----:B------:R-:W-:Y:S01]  /*13e0*/  ISETP.NE.AND P0, PT, R6, RZ, PT ;  /* 0x000000ff0600720c */ /* 0x000fe20003f05270 */
[----:B------:R-:W-:Y:S01]  /*13f0*/  USEL UR44, UR38, 0x1, UP1 ;  /* 0x00000001262c7887 */ /* 0x000fe20008800000 */
[----:B------:R-:W-:Y:S01]  /*1400*/  LOP3.LUT R5, R5, 0xfffffff8, RZ, 0xc0, !PT ;  /* 0xfffffff805057812 */ /* 0x000fe200078ec0ff */
[----:B------:R-:W-:Y:S01]  /*1410*/  IMAD.IADD R50, R3, 0x1, -R50 ;  /* 0x0000000103327824 */ /* 0x000fe200078e0a32 */
[----:B0-----:R-:W-:Y:S01]  /*1420*/  ULEA UR41, UR5, UR41, 0x18 ;  /* 0x0000002905297291 */ /* 0x001fe2000f8ec03f */
[----:B------:R-:W-:Y:S01]  /*1430*/  IMAD.U32 R52, RZ, RZ, UR49 ;  /* 0x00000031ff347e24 */ /* 0x000fe2000f8e00ff */
[----:B------:R-:W-:Y:S01]  /*1440*/  SEL R60, RZ, 0x1, P0 ;  /* 0x00000001ff3c7807 */ /* 0x000fe20000000000 */
[----:B------:R-:W-:Y:S01]  /*1450*/  IMAD.IADD R48, R48, 0x1, -R5 ;  /* 0x0000000130307824 */ /* 0x000fe200078e0a05 */
[----:B------:R-:W-:Y:S01]  /*1460*/  UIADD3 UR43, UR41, 0x50, URZ ;  /* 0x00000050292b7890 */ /* 0x000fe2000fffe03f */
[----:B------:R-:W-:Y:S01]  /*1470*/  SHF.R.S32.HI R5, RZ, 0x5, R0 ;  /* 0x00000005ff057819 */ /* 0x000fe20000011400 */
[----:B------:R-:W-:Y:S01]  /*1480*/  UIADD3 UR4, UR41, 0x20180, URZ ;  /* 0x0002018029047890 */ /* 0x000fe2000fffe03f */
[C---:B------:R-:W-:Y:S01]  /*1490*/  LOP3.LUT R54, R52.reuse, 0x8, RZ, 0xc0, !PT ;  /* 0x0000000834367812 */ /* 0x040fe200078ec0ff */
[----:B------:R-:W-:Y:S01]  /*14a0*/  UIADD3 UR5, UR41, 0x180, URZ ;  /* 0x0000018029057890 */ /* 0x000fe2000fffe03f */
[--C-:B------:R-:W-:Y:S01]  /*14b0*/  SHF.R.S32.HI R49, RZ, 0x1f, R48.reuse ;  /* 0x0000001fff317819 */ /* 0x100fe20000011430 */
[----:B------:R-:W-:Y:S01]  /*14c0*/  USHF.R.U32.HI UR4, URZ, 0x4, UR4 ;  /* 0x000000043f047899 */ /* 0x000fe20008011604 */
[C-C-:B------:R-:W-:Y:S01]  /*14d0*/  IMAD R55, R5.reuse, -0x10, -R48.reuse ;  /* 0xfffffff005377824 */ /* 0x140fe200078e0a30 */
[----:B------:R-:W-:Y:S01]  /*14e0*/  USHF.R.U32.HI UR5, URZ, 0x4, UR5 ;  /* 0x000000043f057899 */ /* 0x000fe20008011605 */
[----:B------:R-:W-:Y:S01]  /*14f0*/  IMAD.U32 R51, RZ, RZ, UR43 ;  /* 0x0000002bff337e24 */ /* 0x000fe2000f8e00ff */
[----:B------:R-:W-:Y:S01]  /*1500*/  ULOP3.LUT UR4, UR4, 0x3fff, URZ, 0xc0, !UPT ;  /* 0x00003fff04047892 */ /* 0x000fe2000f8ec03f */
[----:B------:R-:W-:Y:S01]  /*1510*/  IMAD.WIDE R48, R5, 0x10, R48 ;  /* 0x0000001005307825 */ /* 0x000fe200078e0230 */
[----:B------:R-:W-:Y:S01]  /*1520*/  ULOP3.LUT UR5, UR5, 0x3fff, URZ, 0xc0, !UPT ;  /* 0x00003fff05057892 */ /* 0x000fe2000f8ec03f */
[----:B------:R-:W-:Y:S01]  /*1530*/  LOP3.LUT R52, R52, 0x8, RZ, 0xc, !PT ;  /* 0x0000000834347812 */ /* 0x000fe200078e0cff */
[----:B------:R-:W-:Y:S01]  /*1540*/  ULOP3.LUT UR36, UR39, 0x1, URZ, 0xfc, !UPT ;  /* 0x0000000127247892 */ /* 0x000fe2000f8efc3f */
[----:B------:R-:W-:Y:S01]  /*1550*/  VIADD R53, R51, UR49 ;  /* 0x0000003133357c36 */ /* 0x000fe20008000000 */
[----:B------:R-:W-:Y:S01]  /*1560*/  LOP3.LUT R54, R54, 0x18, RZ, 0x3c, !PT ;  /* 0x0000001836367812 */ /* 0x000fe200078e3cff */
[----:B------:R-:W-:Y:S01]  /*1570*/  VIADD R55, R55, UR6 ;  /* 0x0000000637377c36 */ /* 0x000fe20008000000 */
[----:B------:R-:W-:-:S02]  /*1580*/  USHF.L.U32 UR40, UR38, 0x1, URZ ;  /* 0x0000000126287899 */ /* 0x000fc4000800063f */
[----:B------:R-:W-:Y:S02]  /*1590*/  UIADD3 UR44, -UR44, UR38, URZ ;  /* 0x000000262c2c7290 */ /* 0x000fe4000fffe13f */
[----:B------:R-:W-:Y:S02]  /*15a0*/  USEL UR46, URZ, 0x1, !UP0 ;  /* 0x000000013f2e7887 */ /* 0x000fe4000c000000 */
[----:B------:R-:W-:Y:S02]  /*15b0*/  ULOP3.LUT UR47, UR4, 0x10000, URZ, 0xfc, !UPT ;  /* 0x00010000042f7892 */ /* 0x000fe4000f8efc3f */
[----:B------:R-:W-:-:S12]  /*15c0*/  ULOP3.LUT UR48, UR5, 0x10000, URZ, 0xfc, !UPT ;  /* 0x0001000005307892 */ /* 0x000fd8000f8efc3f */
.L_x_81:
[----:B------:R-:W-:Y:S01]  /*15d0*/  SHF.L.U32 R0, R60, 0x1f, RZ ;  /* 0x0000001f3c007819 */ /* 0x000fe200000006ff */
[----:B------:R-:W-:Y:S02]  /*15e0*/  ULDC UR4, c[0x0][0x28c] ;  /* 0x0000a30000047ab9 */ /* 0x000fe40000000800 */
[----:B------:R-:W-:Y:S01]  /*15f0*/  ISETP.LT.AND P1, PT, RZ, UR4, PT ;  /* 0x00000004ff007c0c */ /* 0x000fe2000bf21270 */
[----:B------:R-:W0:Y:S02]  /*1600*/  SYNCS.PHASECHK.TRANS64.TRYWAIT P0, [R51+UR49], R0 ;  /* 0x00000000330075a7 */ /* 0x000e240008000171 */
[----:B01234-:R-:W-:Y:S10]  /*1610*/  @!P0 BRA `(.L_x_14) ;  /* 0x00000060005c8947 */ /* 0x01fff40003800000 */
.L_x_103:
[----:B------:R-:W-:Y:S05]  /*1620*/  @P1 BRA `(.L_x_15) ;  /* 0x0000000000401947 */ /* 0x000fea0003800000 */
[----:B0-----:R-:W-:Y:S01]  /*1630*/  MOV R0, 0x0 ;  /* 0x0000000000007802 */ /* 0x001fe20000000f00 */
[----:B------:R-:W-:Y:S01]  /*1640*/  ULDC.64 UR4, c[0x4][0x68] ;  /* 0x01001a0000047ab9 */ /* 0x000fe20000000a00 */
[----:B------:R-:W-:Y:S01]  /*1650*/  ULDC.64 UR6, c[0x4][0x8] ;  /* 0x0100020000067ab9 */ /* 0x000fe20000000a00 */
[----:B------:R-:W-:Y:S01]  /*1660*/  IMAD.U32 R4, RZ, RZ, UR4 ;  /* 0x00000004ff047e24 */ /* 0x000fe2000f8e00ff */
[----:B------:R0:W1:Y:S01]  /*1670*/  LDC.64 R14, c[0x4][R0] ;  /* 0x01000000000e7b82 */ /* 0x0000620000000a00 */
[----:B------:R-:W-:Y:S01]  /*1680*/  IMAD.U32 R5, RZ, RZ, UR5 ;  /* 0x00000005ff057e24 */ /* 0x000fe2000f8e00ff */
[----:B------:R-:W-:Y:S01]  /*1690*/  ULDC.64 UR4, c[0x4][0x70] ;  /* 0x01001c0000047ab9 */ /* 0x000fe20000000a00 */
[----:B------:R-:W-:Y:S02]  /*16a0*/  IMAD.U32 R10, RZ, RZ, UR6 ;  /* 0x00000006ff0a7e24 */ /* 0x000fe4000f8e00ff */
[----:B------:R-:W-:Y:S02]  /*16b0*/  IMAD.U32 R6, RZ, RZ, UR4 ;  /* 0x00000004ff067e24 */ /* 0x000fe4000f8e00ff */
[----:B------:R-:W-:-:S02]  /*16c0*/  IMAD.U32 R7, RZ, RZ, UR5 ;  /* 0x00000005ff077e24 */ /* 0x000fc4000f8e00ff */
[----:B------:R-:W-:Y:S02]  /*16d0*/  IMAD.U32 R11, RZ, RZ, UR7 ;  /* 0x00000007ff0b7e24 */ /* 0x000fe4000f8e00ff */
[----:B------:R-:W-:Y:S02]  /*16e0*/  IMAD.MOV.U32 R8, RZ, RZ, 0x1e1 ;  /* 0x000001e1ff087424 */ /* 0x000fe400078e00ff */
[----:B------:R-:W-:Y:S02]  /*16f0*/  IMAD.MOV.U32 R12, RZ, RZ, 0x1 ;  /* 0x00000001ff0c7424 */ /* 0x000fe400078e00ff */
[----:B0-----:R-:W-:-:S07]  /*1700*/  IMAD.MOV.U32 R13, RZ, RZ, RZ ;  /* 0x000000ffff0d7224 */ /* 0x001fce00078e00ff */
[----:B------:R-:W-:-:S07]  /*1710*/  LEPC R20, `(.L_x_15) ;  /* 0x000000001014794e */ /* 0x000fce0000000000 */
[----:B-1---5:R-:W-:Y:S05]  /*1720*/  CALL.ABS.NOINC R14 ;  /* 0x000000000e007343 */ /* 0x022fea0003c00000 */
.L_x_15:
[----:B0-----:R-:W-:-:S05]  /*1730*/  IMAD.U32 R0, RZ, RZ, UR36 ;  /* 0x00000024ff007e24 */ /* 0x001fca000f8e00ff */
[----:B------:R-:W-:-:S13]  /*1740*/  ISETP.NE.AND P0, PT, R0, 0x3, PT ;  /* 0x000000030000780c */ /* 0x000fda0003f05270 */
[----:B------:R-:W-:Y:S05]  /*1750*/  @!P0 BRA `(.L_x_16) ;  /* 0x0000000000048947 */ /* 0x000fea0003800000 */
[----:B------:R-:W-:Y:S01]  /*1760*/  BPT.TRAP 0x1 ;  /* 0x000000040000795c */ /* 0x000fe20000300000 */
.L_x_16:
[----:B------:R-:W-:Y:S02]  /*1770*/  IMAD.U32 R3, RZ, RZ, UR42 ;  /* 0x0000002aff037e24 */ /* 0x000fe4000f8e00ff */
[----:B------:R-:W-:-:S03]  /*1780*/  IMAD.U32 R0, RZ, RZ, UR46 ;  /* 0x0000002eff007e24 */ /* 0x000fc6000f8e00ff */
[----:B------:R-:W-:Y:S02]  /*1790*/  LEA R3, R3, UR41, 0x3 ;  /* 0x0000002903037c11 */ /* 0x000fe4000f8e18ff */
[----:B------:R-:W-:-:S04]  /*17a0*/  SHF.L.U32 R0, R0, 0x1f, RZ ;  /* 0x0000001f00007819 */ /* 0x000fc800000006ff */
[----:B------:R0:W1:Y:S01]  /*17b0*/  SYNCS.PHASECHK.TRANS64.TRYWAIT P1, [R3+URZ], R0 ;  /* 0x00000000030075a7 */ /* 0x000062000802017f */
[----:B------:R-:W-:Y:S05]  /*17c0*/  @!P0 BRA `(.L_x_17) ;  /* 0x0000000000048947 */ /* 0x000fea0003800000 */
[----:B------:R-:W-:Y:S01]  /*17d0*/  BPT.TRAP 0x1 ;  /* 0x000000040000795c */ /* 0x000fe20000300000 */
.L_x_17:
[----:B-1----:R-:W-:Y:S05]  /*17e0*/  @P1 BRA `(.L_x_18) ;  /* 0x0000000000081947 */ /* 0x002fea0003800000 */
[----:B------:R-:W1:Y:S02]  /*17f0*/  SYNCS.PHASECHK.TRANS64.TRYWAIT P1, [R3+URZ], R0 ;  /* 0x00000000030075a7 */ /* 0x000e64000802017f */
[----:B-1----:R-:W-:Y:S05]  /*1800*/  @!P1 BRA `(.L_x_19) ;  /* 0x0000005c00f49947 */ /* 0x002fea0003800000 */
.L_x_18:
[----:B------:R-:W-:Y:S05]  /*1810*/  WARPSYNC.ALL ;  /* 0x0000000000007948 */ /* 0x000fea0003800000 */
[----:B------:R-:W-:Y:S01]  /*1820*/  ULEA UR9, UR42, UR48, 0xb ;  /* 0x000000302a097291 */ /* 0x000fe2000f8e583f */
[----:B------:R-:W-:Y:S01]  /*1830*/  WARPGROUP.ARRIVE ;  /* 0x00000000000079c5 */ /* 0x000fe20000000000 */
[----:B------:R-:W-:Y:S01]  /*1840*/  UIMAD UR8, UR42, 0x600, UR47 ;  /* 0x000006002a0878a4 */ /* 0x000fe2000f8e022f */
[----:B01----:R-:W-:Y:S01]  /*1850*/  IMAD.U32 R0, RZ, RZ, UR44 ;  /* 0x0000002cff007e24 */ /* 0x003fe2000f8e00ff */
[----:B------:R-:W-:Y:S01]  /*1860*/  UMOV UR5, 0x40000040 ;  /* 0x4000004000057882 */ /* 0x000fe20000000000 */
[----:B------:R-:W-:Y:S01]  /*1870*/  UMOV UR7, 0x40000040 ;  /* 0x4000004000077882 */ /* 0x000fe20000000000 */
[----:B------:R-:W-:Y:S01]  /*1880*/  UIADD3 UR10, UR8, 0x80, URZ ;  /* 0x00000080080a7890 */ /* 0x000fe2000fffe03f */
[----:B------:R-:W-:-:S02]  /*1890*/  UMOV UR4, UR9 ;  /* 0x0000000900047c82 */ /* 0x000fc40008000000 */
[----:B------:R-:W-:Y:S01]  /*18a0*/  UMOV UR6, UR8 ;  /* 0x0000000800067c82 */ /* 0x000fe20008000000 */
[----:B------:R-:W-:Y:S01]  /*18b0*/  UIADD3 UR11, UR8, 0x100, URZ ;  /* 0x00000100080b7890 */ /* 0x000fe2000fffe03f */
[----:B------:R-:W-:Y:S01]  /*18c0*/  HGMMA.64x16x16.F32 R40, gdesc[UR4], RZ, !UPT, gsb0 ;  /* 0x00200000042879f0 */ /* 0x000fe2000c0008ff */
[----:B------:R-:W-:Y:S01]  /*18d0*/  UMOV UR7, 0x40000040 ;  /* 0x4000004000077882 */ /* 0x000fe20000000000 */
[----:B------:R-:W-:Y:S01]  /*18e0*/  UMOV UR6, UR10 ;  /* 0x0000000a00067c82 */ /* 0x000fe20008000000 */
[----:B------:R-:W-:Y:S01]  /*18f0*/  UIADD3 UR10, UR8, 0x82, URZ ;  /* 0x00000082080a7890 */ /* 0x000fe2000fffe03f */
[----:B------:R-:W-:Y:S01]  /*1900*/  ISETP.GE.AND P1, PT, R0, 0x1, PT ;  /* 0x000000010000780c */ /* 0x000fe20003f26270 */
[----:B------:R-:W-:Y:S02]  /*1910*/  WARPGROUP.DEPBAR.LE gsb0, 0x0 ;  /* 0x00008000000079c5 */ /* 0x000fe40000010000 */
[----:B------:R-:W-:-:S06]  /*1920*/  WARPGROUP.ARRIVE ;  /* 0x00000000000079c5 */ /* 0x000fcc0000000000 */
[----:B------:R-:W-:Y:S01]  /*1930*/  HGMMA.64x16x16.F32 R32, gdesc[UR4], RZ, !UPT, gsb0 ;  /* 0x00200000042079f0 */ /* 0x000fe2000c0008ff */
[----:B------:R-:W-:Y:S01]  /*1940*/  UMOV UR6, UR11 ;  /* 0x0000000b00067c82 */ /* 0x000fe20008000000 */
[----:B------:R-:W-:Y:S01]  /*1950*/  UMOV UR7, 0x40000040 ;  /* 0x4000004000077882 */ /* 0x000fe20000000000 */
[----:B------:R-:W-:Y:S01]  /*1960*/  UIADD3 UR11, UR8, 0x102, URZ ;  /* 0x00000102080b7890 */ /* 0x000fe2000fffe03f */
[----:B------:R-:W-:Y:S02]  /*1970*/  WARPGROUP.DEPBAR.LE gsb0, 0x0 ;  /* 0x00008000000079c5 */ /* 0x000fe40000010000 */
[----:B------:R-:W-:-:S06]  /*1980*/  WARPGROUP.ARRIVE ;  /* 0x00000000000079c5 */ /* 0x000fcc0000000000 */
[----:B------:R-:W-:Y:S01]  /*1990*/  HGMMA.64x16x16.F32 R24, gdesc[UR4], RZ, !UPT, gsb0 ;  /* 0x00200000041879f0 */ /* 0x000fe2000c0008ff */
[----:B------:R-:W-:Y:S02]  /*19a0*/  UIADD3 UR4, UR9, 0x2, URZ ;  /* 0x0000000209047890 */ /* 0x000fe4000fffe03f */
[----:B------:R-:W-:Y:S01]  /*19b0*/  UIADD3 UR6, UR8, 0x2, URZ ;  /* 0x0000000208067890 */ /* 0x000fe2000fffe03f */
[----:B------:R-:W-:Y:S01]  /*19c0*/  UMOV UR5, 0x40000040 ;  /* 0x4000004000057882 */ /* 0x000fe20000000000 */
[----:B------:R-:W-:Y:S01]  /*19d0*/  UMOV UR7, 0x40000040 ;  /* 0x4000004000077882 */ /* 0x000fe20000000000 */
[----:B------:R-:W-:Y:S02]  /*19e0*/  WARPGROUP.DEPBAR.LE gsb0, 0x0 ;  /* 0x00008000000079c5 */ /* 0x000fe40000010000 */
[----:B------:R-:W-:-:S06]  /*19f0*/  WARPGROUP.ARRIVE ;  /* 0x00000000000079c5 */ /* 0x000fcc0000000000 */
[----:B------:R-:W-:Y:S01]  /*1a00*/  HGMMA.64x16x16.F32 R40, gdesc[UR4], R40, gsb0 ;  /* 0x00200000042879f0 */ /* 0x000fe20008000828 */
[----:B------:R-:W-:Y:S01]  /*1a10*/  UMOV UR6, UR10 ;  /* 0x0000000a00067c82 */ /* 0x000fe20008000000 */
[----:B------:R-:W-:Y:S01]  /*1a20*/  UMOV UR7, 0x40000040 ;  /* 0x4000004000077882 */ /* 0x000fe20000000000 */
[----:B------:R-:W-:Y:S01]  /*1a30*/  UIADD3 UR10, UR8, 0x84, URZ ;  /* 0x00000084080a7890 */ /* 0x000fe2000fffe03f */
        /* <DEDUP_REMOVED lines=254> */
[----:B------:R-:W-:Y:S02]  /*2a20*/  UIADD3 UR4, UR9, 0x606, URZ ;  /* 0x0000060609047890 */ /* 0x000fe4000fffe03f */
[----:B------:R-:W-:Y:S01]  /*2a30*/  UIADD3 UR6, UR8, 0x486, URZ ;  /* 0x0000048608067890 */ /* 0x000fe2000fffe03f */
[----:B------:R-:W-:Y:S01]  /*2a40*/  UMOV UR5, 0x40000040 ;  /* 0x4000004000057882 */ /* 0x000fe20000000000 */
[----:B------:R-:W-:Y:S01]  /*2a50*/  UMOV UR7, 0x40000040 ;  /* 0x4000004000077882 */ /* 0x000fe20000000000 */
[----:B------:R-:W-:Y:S02]  /*2a60*/  UIADD3 UR9, UR8, 0x506, URZ ;  /* 0x0000050608097890 */ /* 0x000fe4000fffe03f */
[----:B------:R-:W-:Y:S01]  /*2a70*/  UIADD3 UR8, UR8, 0x586, URZ ;  /* 0x0000058608087890 */ /* 0x000fe2000fffe03f */
        /* <DEDUP_REMOVED lines=12> */
[----:B------:R-:W-:Y:S03]  /*2b40*/  HGMMA.64x16x16.F32 R24, gdesc[UR4], R24, gsb0 ;  /* 0x00200000041879f0 */ /* 0x000fe60008000818 */
[----:B------:R-:W-:Y:S02]  /*2b50*/  WARPGROUP.DEPBAR.LE gsb0, 0x0 ;  /* 0x00008000000079c5 */ /* 0x000fe40000010000 */
[----:B------:R-:W-:Y:S05]  /*2b60*/  @!P1 BRA `(.L_x_20) ;  /* 0x0000001400649947 */ /* 0x000fea0003800000 */
[----:B------:R-:W-:Y:S01]  /*2b70*/  UIADD3 UR9, UR42, 0x1, URZ ;  /* 0x000000012a097890 */ /* 0x000fe2000fffe03f */
[----:B------:R-:W-:Y:S01]  /*2b80*/  IMAD.U32 R0, RZ, RZ, UR44 ;  /* 0x0000002cff007e24 */ /* 0x000fe2000f8e00ff */
[----:B------:R-:W-:Y:S02]  /*2b90*/  UMOV UR8, UR42 ;  /* 0x0000002a00087c82 */ /* 0x000fe40008000000 */
[----:B------:R-:W-:-:S04]  /*2ba0*/  UISETP.NE.AND UP0, UPT, UR9, 0x4, UPT ;  /* 0x000000040900788c */ /* 0x000fc8000bf05270 */
[----:B------:R-:W-:Y:S02]  /*2bb0*/  USEL UR4, URZ, 0x1, UP0 ;  /* 0x000000013f047887 */ /* 0x000fe40008000000 */
[----:B------:R-:W-:Y:S02]  /*2bc0*/  USEL UR9, UR9, URZ, UP0 ;  /* 0x0000003f09097287 */ /* 0x000fe40008000000 */
[----:B------:R-:W-:-:S06]  /*2bd0*/  ULOP3.LUT UR4, UR46, UR4, URZ, 0x3c, !UPT ;  /* 0x000000042e047292 */ /* 0x000fcc000f8e3c3f */
[----:B------:R-:W-:-:S07]  /*2be0*/  IMAD.U32 R5, RZ, RZ, UR4 ;  /* 0x00000004ff057e24 */ /* 0x000fce000f8e00ff */
.L_x_27:
[----:B01----:R-:W-:Y:S05]  /*2bf0*/  @!P0 BRA `(.L_x_21) ;  /* 0x0000000000048947 */ /* 0x003fea0003800000 */
[----:B------:R-:W-:Y:S01]  /*2c00*/  BPT.TRAP 0x1 ;  /* 0x000000040000795c */ /* 0x000fe20000300000 */
.L_x_21:
[----:B------:R-:W-:Y:S01]  /*2c10*/  ULEA UR4, UR9, UR41, 0x3 ;  /* 0x0000002909047291 */ /* 0x000fe2000f8e183f */
[----:B------:R-:W-:-:S08]  /*2c20*/  SHF.L.U32 R3, R5, 0x1f, RZ ;  /* 0x0000001f05037819 */ /* 0x000fd000000006ff */
[----:B------:R0:W1:Y:S01]  /*2c30*/  SYNCS.PHASECHK.TRANS64.TRYWAIT P1, [UR4], R3 ;  /* 0x00000003ff0075a7 */ /* 0x0000620008020144 */
[----:B------:R-:W-:Y:S05]  /*2c40*/  @!P0 BRA `(.L_x_22) ;  /* 0x0000000000048947 */ /* 0x000fea0003800000 */
[----:B------:R-:W-:Y:S01]  /*2c50*/  BPT.TRAP 0x1 ;  /* 0x000000040000795c */ /* 0x000fe20000300000 */
.L_x_22:
[----:B-1----:R-:W-:Y:S05]  /*2c60*/  @P1 BRA `(.L_x_23) ;  /* 0x0000000000081947 */ /* 0x002fea0003800000 */
[----:B------:R-:W1:Y:S02]  /*2c70*/  SYNCS.PHASECHK.TRANS64.TRYWAIT P1, [UR4], R3 ;  /* 0x00000003ff0075a7 */ /* 0x000e640008020144 */
[----:B-1----:R-:W-:Y:S05]  /*2c80*/  @!P1 BRA `(.L_x_24) ;  /* 0x0000004800e89947 */ /* 0x002fea0003800000 */
.L_x_23:
[----:B------:R-:W-:Y:S01]  /*2c90*/  ULEA UR11, UR9, UR48, 0xb ;  /* 0x00000030090b7291 */ /* 0x000fe2000f8e583f */
[----:B------:R-:W-:Y:S01]  /*2ca0*/  WARPGROUP.ARRIVE ;  /* 0x00000000000079c5 */ /* 0x000fe20000000000 */
[----:B------:R-:W-:Y:S01]  /*2cb0*/  UIMAD UR10, UR9, 0x600, UR47 ;  /* 0x00000600090a78a4 */ /* 0x000fe2000f8e022f */
[----:B------:R-:W-:Y:S01]  /*2cc0*/  UMOV UR5, 0x40000040 ;  /* 0x4000004000057882 */ /* 0x000fe20000000000 */
[----:B------:R-:W-:Y:S02]  /*2cd0*/  UMOV UR7, 0x40000040 ;  /* 0x4000004000077882 */ /* 0x000fe40000000000 */
[----:B------:R-:W-:Y:S01]  /*2ce0*/  UIADD3 UR12, UR10, 0x80, URZ ;  /* 0x000000800a0c7890 */ /* 0x000fe2000fffe03f */
[----:B------:R-:W-:Y:S02]  /*2cf0*/  UMOV UR4, UR11 ;  /* 0x0000000b00047c82 */ /* 0x000fe40008000000 */
[----:B------:R-:W-:Y:S01]  /*2d00*/  UMOV UR6, UR10 ;  /* 0x0000000a00067c82 */ /* 0x000fe20008000000 */
[----:B------:R-:W-:Y:S01]  /*2d10*/  UIADD3 UR13, UR10, 0x100, URZ ;  /* 0x000001000a0d7890 */ /* 0x000fe2000fffe03f */
[----:B------:R-:W-:Y:S01]  /*2d20*/  HGMMA.64x16x16.F32 R40, gdesc[UR4], R40, gsb0 ;  /* 0x00200000042879f0 */ /* 0x000fe20008000828 */
[----:B------:R-:W-:Y:S01]  /*2d30*/  UMOV UR7, 0x40000040 ;  /* 0x4000004000077882 */ /* 0x000fe20000000000 */
[----:B------:R-:W-:Y:S01]  /*2d40*/  UMOV UR6, UR12 ;  /* 0x0000000c00067c82 */ /* 0x000fe20008000000 */
[----:B------:R-:W-:Y:S01]  /*2d50*/  UIADD3 UR12, UR10, 0x82, URZ ;  /* 0x000000820a0c7890 */ /* 0x000fe2000fffe03f */
[----:B------:R-:W-:-:S02]  /*2d60*/  WARPGROUP.DEPBAR.LE gsb0, 0x0 ;  /* 0x00008000000079c5 */ /* 0x000fc40000010000 */
        /* <DEDUP_REMOVED lines=293> */
[----:B------:R-:W-:Y:S01]  /*3fc0*/  BPT.TRAP 0x1 ;  /* 0x000000040000795c */ /* 0x000fe20000300000 */
.L_x_25:
[----:B------:R-:W-:Y:S02]  /*3fd0*/  UISETP.GT.U32.AND UP0, UPT, UR39, 0x1, UPT ;  /* 0x000000012700788c */ /* 0x000fe4000bf04070 */
[----:B------:R-:W-:-:S04]  /*3fe0*/  ULEA UR4, UR8, UR41, 0x3 ;  /* 0x0000002908047291 */ /* 0x000fc8000f8e183f */
[----:B------:R-:W-:Y:S01]  /*3ff0*/  UIADD3 UR4, UR4, 0x20, URZ ;  /* 0x0000002004047890 */ /* 0x000fe2000fffe03f */
[----:B------:R-:W-:-:S03]  /*4000*/  PLOP3.LUT P1, PT, PT, PT, UP0, 0x80, 0x0 ;  /* 0x000000000000781c */ /* 0x000fc60003f2f008 */
[----:B------:R-:W-:-:S09]  /*4010*/  UPRMT UR4, URZ, 0x654, UR4 ;  /* 0x000006543f047896 */ /* 0x000fd20008000004 */
[----:B------:R-:W-:Y:S01]  /*4020*/  SYNCS.ARRIVE.TRANS64.RED.A1T0 RZ, [UR4], RZ ;  /* 0x000000ffffff79a7 */ /* 0x000fe20008100404 */
[----:B------:R-:W-:Y:S05]  /*4030*/  @P1 BRA `(.L_x_26) ;  /* 0x0000000000041947 */ /* 0x000fea0003800000 */
[----:B------:R-:W-:Y:S01]  /*4040*/  BPT.TRAP 0x1 ;  /* 0x000000040000795c */ /* 0x000fe20000300000 */
.L_x_26:
[----:B------:R-:W-:Y:S01]  /*4050*/  UIADD3 UR9, UR9, 0x1, URZ ;  /* 0x0000000109097890 */ /* 0x000fe2000fffe03f */
[C---:B------:R-:W-:Y:S01]  /*4060*/  ISETP.GT.AND P1, PT, R0.reuse, 0x1, PT ;  /* 0x000000010000780c */ /* 0x040fe20003f24270 */
[----:B------:R-:W-:Y:S01]  /*4070*/  UIADD3 UR8, UR8, 0x1, URZ ;  /* 0x0000000108087890 */ /* 0x000fe2000fffe03f */
[----:B------:R-:W-:Y:S01]  /*4080*/  VIADD R0, R0, 0xffffffff ;  /* 0xffffffff00007836 */ /* 0x000fe20000000000 */
[----:B------:R-:W-:Y:S02]  /*4090*/  UISETP.NE.AND UP0, UPT, UR9, 0x4, UPT ;  /* 0x000000040900788c */ /* 0x000fe4000bf05270 */
[----:B------:R-:W-:Y:S02]  /*40a0*/  UISETP.NE.AND UP1, UPT, UR8, 0x4, UPT ;  /* 0x000000040800788c */ /* 0x000fe4000bf25270 */
[----:B------:R-:W-:Y:S02]  /*40b0*/  USEL UR4, URZ, 0x1, UP0 ;  /* 0x000000013f047887 */ /* 0x000fe40008000000 */
[----:B------:R-:W-:-:S02]  /*40c0*/  USEL UR9, UR9, URZ, UP0 ;  /* 0x0000003f09097287 */ /* 0x000fc40008000000 */
[----:B------:R-:W-:Y:S02]  /*40d0*/  USEL UR8, UR8, URZ, UP1 ;  /* 0x0000003f08087287 */ /* 0x000fe40008800000 */
[----:B------:R-:W-:Y:S01]  /*40e0*/  LOP3.LUT R5, R5, UR4, RZ, 0x3c, !PT ;  /* 0x0000000405057c12 */ /* 0x000fe2000f8e3cff */
[----:B------:R-:W-:Y:S09]  /*40f0*/  @P1 BRA `(.L_x_27) ;  /* 0xffffffe800bc1947 */ /* 0x000ff2000383ffff */
.L_x_20:
[----:B------:R-:W2:Y:S01]  /*4100*/  LDC R0, c[0x0][0x28c] ;  /* 0x0000a300ff007b82 */ /* 0x000ea20000000800 */
[----:B------:R3:W-:Y:S01]  /*4110*/  SYNCS.ARRIVE.TRANS64.A1T0 RZ, [R52+UR43], RZ ;  /* 0x000000ff34ff79a7 */ /* 0x0007e2000810002b */
[----:B--2---:R-:W-:-:S13]  /*4120*/  ISETP.GE.AND P1, PT, R0, 0x1, PT ;  /* 0x000000010000780c */ /* 0x004fda0003f26270 */
[----:B---3--:R-:W-:Y:S05]  /*4130*/  @!P1 BRA `(.L_x_28) ;  /* 0x0000000000309947 */ /* 0x008fea0003800000 */
[----:B------:R-:W-:Y:S05]  /*4140*/  @!P0 BRA `(.L_x_29) ;  /* 0x0000000000048947 */ /* 0x000fea0003800000 */
[----:B------:R-:W-:Y:S01]  /*4150*/  BPT.TRAP 0x1 ;  /* 0x000000040000795c */ /* 0x000fe20000300000 */
.L_x_29:
[----:B------:R-:W-:Y:S02]  /*4160*/  UIADD3 UR4, UR44, UR42, URZ ;  /* 0x0000002a2c047290 */ /* 0x000fe4000fffe03f */
[----:B------:R-:W-:Y:S02]  /*4170*/  UISETP.GT.U32.AND UP0, UPT, UR39, 0x1, UPT ;  /* 0x000000012700788c */ /* 0x000fe4000bf04070 */
[----:B------:R-:W-:-:S04]  /*4180*/  USHF.L.U32 UR4, UR4, 0x3, URZ ;  /* 0x0000000304047899 */ /* 0x000fc8000800063f */
[----:B------:R-:W-:Y:S01]  /*4190*/  ULOP3.LUT UR4, UR4, 0x18, URZ, 0xc0, !UPT ;  /* 0x0000001804047892 */ /* 0x000fe2000f8ec03f */
[----:B------:R-:W-:-:S03]  /*41a0*/  PLOP3.LUT P0, PT, PT, PT, UP0, 0x80, 0x0 ;  /* 0x000000000000781c */ /* 0x000fc60003f0f008 */
[----:B------:R-:W-:-:S04]  /*41b0*/  UIADD3 UR4, UR41, 0x20, UR4 ;  /* 0x0000002029047890 */ /* 0x000fc8000fffe004 */
[----:B------:R-:W-:-:S09]  /*41c0*/  UPRMT UR4, URZ, 0x654, UR4 ;  /* 0x000006543f047896 */ /* 0x000fd20008000004 */
[----:B------:R-:W-:Y:S01]  /*41d0*/  SYNCS.ARRIVE.TRANS64.RED.A1T0 RZ, [UR4], RZ ;  /* 0x000000ffffff79a7 */ /* 0x000fe20008100404 */
[----:B------:R-:W-:Y:S05]  /*41e0*/  @P0 BRA `(.L_x_28) ;  /* 0x0000000000040947 */ /* 0x000fea0003800000 */
[----:B------:R-:W-:Y:S01]  /*41f0*/  BPT.TRAP 0x1 ;  /* 0x000000040000795c */ /* 0x000fe20000300000 */
.L_x_28:
[----:B------:R-:W-:Y:S01]  /*4200*/  SHF.L.U32 R0, R60, 0x1f, RZ ;  /* 0x0000001f3c007819 */ /* 0x000fe200000006ff */
[----:B------:R-:W-:Y:S01]  /*4210*/  UIADD3 UR42, UR40, UR42, URZ ;  /* 0x0000002a282a7290 */ /* 0x000fe2000fffe03f */
[----:B------:R-:W2:Y:S01]  /*4220*/  LDC R7, c[0x0][0x288] ;  /* 0x0000a200ff077b82 */ /* 0x000ea20000000800 */
[----:B------:R-:W-:Y:S02]  /*4230*/  IMAD.SHL.U32 R8, R50, 0x2, RZ ;  /* 0x0000000232087824 */ /* 0x000fe400078e00ff */
[----:B------:R-:W-:Y:S02]  /*4240*/  USHF.R.U32.HI UR4, URZ, 0x2, UR42 ;  /* 0x000000023f047899 */ /* 0x000fe4000801162a */
[----:B------:R-:W-:Y:S01]  /*4250*/  UISETP.GT.U32.AND UP0, UPT, UR42, 0x3, UPT ;  /* 0x000000032a00788c */ /* 0x000fe2000bf04070 */
[----:B------:R-:W-:Y:S01]  /*4260*/  SHF.R.S32.HI R9, RZ, 0x1f, R8 ;  /* 0x0000001fff097819 */ /* 0x000fe20000011408 */
[----:B------:R-:W-:Y:S01]  /*4270*/  ULOP3.LUT UR4, UR4, 0x1, URZ, 0xc0, !UPT ;  /* 0x0000000104047892 */ /* 0x000fe2000f8ec03f */
[----:B------:R-:W3:Y:S01]  /*4280*/  SYNCS.PHASECHK.TRANS64.TRYWAIT P0, [R51+UR49+0x10], R0 ;  /* 0x00001000330075a7 */ /* 0x000ee20008000171 */
[----:B------:R-:W-:-:S02]  /*4290*/  UISETP.LT.U32.AND UP0, UPT, UR40, 0x4, UP0 ;  /* 0x000000042800788c */ /* 0x000fc40008701070 */
[----:B------:R-:W-:Y:S02]  /*42a0*/  UISETP.NE.U32.AND UP1, UPT, UR4, 0x1, UPT ;  /* 0x000000010400788c */ /* 0x000fe4000bf25070 */
[----:B------:R-:W-:Y:S02]  /*42b0*/  USEL UR5, URZ, 0x1, !UP0 ;  /* 0x000000013f057887 */ /* 0x000fe4000c000000 */
[----:B------:R-:W-:Y:S02]  /*42c0*/  UISETP.GT.U32.AND UP1, UPT, UR40, 0x3, !UP1 ;  /* 0x000000032800788c */ /* 0x000fe4000cf24070 */
[----:B------:R-:W-:Y:S02]  /*42d0*/  ULOP3.LUT UR42, UR42, 0x3, URZ, 0xc0, !UPT ;  /* 0x000000032a2a7892 */ /* 0x000fe4000f8ec03f */
[----:B------:R-:W-:-:S04]  /*42e0*/  USEL UR4, URZ, 0x1, !UP1 ;  /* 0x000000013f047887 */ /* 0x000fc8000c800000 */
[----:B------:R-:W-:Y:S01]  /*42f0*/  ULOP3.LUT UR46, UR4, UR46, UR5, 0x96, !UPT ;  /* 0x0000002e042e7292 */ /* 0x000fe2000f8e9605 */
[----:B--23--:R-:W-:Y:S11]  /*4300*/  @!P0 BRA `(.L_x_30) ;  /* 0x0000003400608947 */ /* 0x00cff60003800000 */
.L_x_104:
[----:B--2---:R-:W-:Y:S01]  /*4310*/  IMAD.SHL.U32 R0, R18, 0x40, RZ ;  /* 0x0000004012007824 */ /* 0x004fe200078e00ff */
[----:B------:R-:W-:Y:S01]  /*4320*/  ULDC UR6, c[0x0][0x284] ;  /* 0x0000a10000067ab9 */ /* 0x000fe20000000800 */
[----:B------:R-:W-:Y:S01]  /*4330*/  IMAD R14, R2, 0x30, RZ ;  /* 0x00000030020e7824 */ /* 0x000fe200078e02ff */
[----:B------:R-:W-:Y:S01]  /*4340*/  SHF.R.S32.HI R11, RZ, 0x1f, R19 ;  /* 0x0000001fff0b7819 */ /* 0x000fe20000011413 */
[----:B------:R-:W-:Y:S01]  /*4350*/  ULDC.64 UR4, c[0x0][0x5d0] ;  /* 0x0001740000047ab9 */ /* 0x000fe20000000a00 */
[----:B------:R-:W-:Y:S01]  /*4360*/  ISETP.GE.AND P0, PT, R0, UR6, PT ;  /* 0x0000000600007c0c */ /* 0x000fe2000bf06270 */
[----:B01----:R-:W-:Y:S01]  /*4370*/  IMAD.WIDE.U32 R2, R19, UR4, R8 ;  /* 0x0000000413027c25 */ /* 0x003fe2000f8e0008 */
[----:B------:R-:W-:Y:S02]  /*4380*/  SHF.R.S32.HI R15, RZ, 0x1f, R14 ;  /* 0x0000001fff0f7819 */ /* 0x000fe4000001140e */
[C---:B------:R-:W-:Y:S01]  /*4390*/  ISETP.GE.OR P0, PT, R14.reuse, R7, P0 ;  /* 0x000000070e00720c */ /* 0x040fe20000706670 */
[----:B------:R-:W-:Y:S01]  /*43a0*/  IMAD R4, R11, UR4, RZ ;  /* 0x000000040b047c24 */ /* 0x000fe2000f8e02ff */
[----:B------:R-:W-:-:S03]  /*43b0*/  IADD3 R2, P1, R14, R2, RZ ;  /* 0x000000020e027210 */ /* 0x000fc60007f3e0ff */
[----:B------:R-:W-:-:S05]  /*43c0*/  IMAD R5, R19, UR5, R4 ;  /* 0x0000000513057c24 */ /* 0x000fca000f8e0204 */
[----:B------:R-:W-:-:S03]  /*43d0*/  IADD3.X R3, R15, R3, R5, P1, !PT ;  /* 0x000000030f037210 */ /* 0x000fc60000ffe405 */
[----:B------:R-:W-:Y:S05]  /*43e0*/  @P0 BRA `(.L_x_31) ;  /* 0x0000001800980947 */ /* 0x000fea0003800000 */
[----:B------:R-:W0:Y:S01]  /*43f0*/  LDC.64 R62, c[0x0][0x5c8] ;  /* 0x00017200ff3e7b82 */ /* 0x000e220000000a00 */
[----:B-----5:R-:W-:Y:S01]  /*4400*/  FSETP.NEU.AND P1, PT, R23, RZ, PT ;  /* 0x000000ff1700720b */ /* 0x020fe20003f2d000 */
[----:B------:R-:W-:Y:S01]  /*4410*/  IMAD R5, R50, -0x2, R7 ;  /* 0xfffffffe32057824 */ /* 0x000fe200078e0207 */
[----:B------:R-:W-:Y:S01]  /*4420*/  BSSY B0, `(.L_x_31) ;  /* 0x00001a2000007945 */ /* 0x000fe20003800000 */
[----:B------:R-:W-:-:S04]  /*4430*/  IMAD.WIDE R56, R18, 0x40, R48 ;  /* 0x0000004012387825 */ /* 0x000fc800078e0230 */
[----:B------:R-:W-:Y:S02]  /*4440*/  IMAD.IADD R6, R5, 0x1, -R14 ;  /* 0x0000000105067824 */ /* 0x000fe400078e0a0e */
[----:B------:R-:W-:-:S03]  /*4450*/  IMAD.IADD R0, R55, 0x1, -R0 ;  /* 0x0000000137007824 */ /* 0x000fc600078e0a00 */
[----:B------:R-:W-:-:S04]  /*4460*/  ISETP.GT.AND P0, PT, R6, RZ, PT ;  /* 0x000000ff0600720c */ /* 0x000fc80003f04270 */
[----:B------:R-:W-:Y:S01]  /*4470*/  ISETP.GT.AND P2, PT, R0, RZ, P0 ;  /* 0x000000ff0000720c */ /* 0x000fe20000744270 */
[-C--:B0-----:R-:W-:Y:S02]  /*4480*/  IMAD R4, R57, R62.reuse, RZ ;  /* 0x0000003e39047224 */ /* 0x081fe400078e02ff */
[----:B------:R-:W-:-:S04]  /*4490*/  IMAD.WIDE.U32 R58, R56, R62, R2 ;  /* 0x0000003e383a7225 */ /* 0x000fc800078e0002 */
[----:B------:R-:W-:-:S04]  /*44a0*/  IMAD R3, R56, R63, R4 ;  /* 0x0000003f38037224 */ /* 0x000fc800078e0204 */
[----:B------:R-:W-:Y:S01]  /*44b0*/  IMAD.IADD R5, R59, 0x1, R3 ;  /* 0x000000013b057824 */ /* 0x000fe200078e0203 */
[----:B------:R-:W-:Y:S06]  /*44c0*/  @!P1 BRA `(.L_x_32) ;  /* 0x0000001000949947 */ /* 0x000fec0003800000 */
[----:B------:R-:W0:Y:S01]  /*44d0*/  LDC.64 R64, c[0x0][0x5b8] ;  /* 0x00016e00ff407b82 */ /* 0x000e220000000a00 */
[----:B------:R-:W-:-:S07]  /*44e0*/  ULDC.64 UR4, c[0x0][0x5c0] ;  /* 0x0001700000047ab9 */ /* 0x000fce0000000a00 */
[----:B------:R-:W1:Y:S08]  /*44f0*/  LDC.64 R66, c[0x0][0x5b0] ;  /* 0x00016c00ff427b82 */ /* 0x000e700000000a00 */
[----:B------:R-:W2:Y:S01]  /*4500*/  LDC.64 R68, c[0x0][0x5a8] ;  /* 0x00016a00ff447b82 */ /* 0x000ea20000000a00 */
[-C--:B0-----:R-:W-:Y:S02]  /*4510*/  IMAD R4, R11, R64.reuse, RZ ;  /* 0x000000400b047224 */ /* 0x081fe400078e02ff */
[----:B------:R-:W-:-:S04]  /*4520*/  IMAD.WIDE.U32 R2, R19, R64, R8 ;  /* 0x0000004013027225 */ /* 0x000fc800078e0008 */
[----:B------:R-:W-:Y:S01]  /*4530*/  IMAD R59, R19, R65, R4 ;  /* 0x00000041133b7224 */ /* 0x000fe200078e0204 */
[----:B------:R-:W-:Y:S01]  /*4540*/  IADD3 R10, P1, R14, R2, RZ ;  /* 0x000000020e0a7210 */ /* 0x000fe20007f3e0ff */
[----:B-1----:R-:W-:-:S03]  /*4550*/  IMAD R2, R57, R66, RZ ;  /* 0x0000004239027224 */ /* 0x002fc600078e02ff */
[----:B------:R-:W-:Y:S01]  /*4560*/  IADD3.X R11, R15, R3, R59, P1, !PT ;  /* 0x000000030f0b7210 */ /* 0x000fe20000ffe43b */
[C---:B------:R-:W-:Y:S02]  /*4570*/  IMAD R61, R56.reuse, R67, R2 ;  /* 0x00000043383d7224 */ /* 0x040fe400078e0202 */
[----:B------:R-:W-:-:S04]  /*4580*/  IMAD.WIDE.U32 R2, R56, R66, R10 ;  /* 0x0000004238027225 */ /* 0x000fc800078e000a */
[----:B------:R-:W-:Y:S01]  /*4590*/  IMAD.IADD R3, R3, 0x1, R61 ;  /* 0x0000000103037824 */ /* 0x000fe200078e023d */
[----:B--2---:R-:W-:-:S04]  /*45a0*/  LEA R12, P1, R2, R68, 0x1 ;  /* 0x00000044020c7211 */ /* 0x004fc800078208ff */
[----:B------:R-:W-:-:S05]  /*45b0*/  LEA.HI.X R13, R2, R69, R3, 0x1, P1 ;  /* 0x00000045020d7211 */ /* 0x000fca00008f0c03 */
[----:B------:R-:W2:Y:S01]  /*45c0*/  @P2 LDG.E.LTC128B.U16 R7, desc[UR50][R12.64] ;  /* 0x000000320c072981 */ /* 0x000ea2000c1e1520 */
[----:B------:R-:W-:Y:S01]  /*45d0*/  IMAD.WIDE.U32 R2, R56, R66, R14 ;  /* 0x0000004238027225 */ /* 0x000fe200078e000e */
[----:B------:R-:W-:Y:S02]  /*45e0*/  BSSY B1, `(.L_x_33) ;  /* 0x0000015000017945 */ /* 0x000fe40003800000 */
[----:B------:R-:W-:-:S04]  /*45f0*/  IADD3 R20, P1, R8, R2, RZ ;  /* 0x0000000208147210 */ /* 0x000fc80007f3e0ff */
[----:B------:R-:W-:Y:S02]  /*4600*/  IADD3.X R21, R9, R61, R3, P1, !PT ;  /* 0x0000003d09157210 */ /* 0x000fe40000ffe403 */
[----:B------:R-:W-:Y:S01]  /*4610*/  LEA R4, P1, R58, UR4, 0x1 ;  /* 0x000000043a047c11 */ /* 0x000fe2000f8208ff */
[----:B------:R-:W-:-:S03]  /*4620*/  IMAD.WIDE.U32 R20, R19, R64, R20 ;  /* 0x0000004013147225 */ /* 0x000fc600078e0014 */
[----:B------:R-:W-:Y:S02]  /*4630*/  LEA.HI.X R5, R58, UR5, R5, 0x1, P1 ;  /* 0x000000053a057c11 */ /* 0x000fe400088f0c05 */
[----:B------:R-:W-:-:S04]  /*4640*/  ISETP.GT.AND P1, PT, R6, 0x1, PT ;  /* 0x000000010600780c */ /* 0x000fc80003f24270 */
[----:B------:R-:W-:Y:S01]  /*4650*/  ISETP.GT.AND P3, PT, R0, RZ, P1 ;  /* 0x000000ff0000720c */ /* 0x000fe20000f64270 */
[----:B--2---:R-:W-:-:S05]  /*4660*/  HADD2.F32 R2, -RZ, R7.H0_H0 ;  /* 0x20000007ff027230 */ /* 0x004fca0000004100 */
[----:B------:R-:W-:Y:S01]  /*4670*/  FMUL R3, R2, R23 ;  /* 0x0000001702037220 */ /* 0x000fe20000400000 */
[----:B------:R-:W-:-:S03]  /*4680*/  LEA R2, P4, R20, R68, 0x1 ;  /* 0x0000004414027211 */ /* 0x000fc600078808ff */
[----:B------:R-:W-:-:S05]  /*4690*/  FFMA R3, R40, R22, R3 ;  /* 0x0000001628037223 */ /* 0x000fca0000000003 */
[----:B------:R-:W-:Y:S01]  /*46a0*/  F2FP.F16.F32.PACK_AB R12, RZ, R3 ;  /* 0x00000003ff0c723e */ /* 0x000fe200000000ff */
[----:B------:R-:W-:-:S03]  /*46b0*/  IMAD.IADD R3, R59, 0x1, R21 ;  /* 0x000000013b037824 */ /* 0x000fc600078e0215 */
[----:B------:R-:W-:Y:S01]  /*46c0*/  PRMT R13, R12, 0x7610, R13 ;  /* 0x000076100c0d7816 */ /* 0x000fe2000000000d */
[----:B------:R-:W-:Y:S01]  /*46d0*/  IMAD.SHL.U32 R12, R66, 0x8, RZ ;  /* 0x00000008420c7824 */ /* 0x000fe200078e00ff */
[----:B------:R-:W-:-:S03]  /*46e0*/  LEA.HI.X R3, R20, R69, R3, 0x1, P4 ;  /* 0x0000004514037211 */ /* 0x000fc600020f0c03 */
[----:B------:R0:W-:Y:S02]  /*46f0*/  @P2 STG.E.U16 desc[UR50][R4.64], R13 ;  /* 0x0000000d04002986 */ /* 0x0001e4000c101532 */
[----:B0-----:R-:W-:Y:S01]  /*4700*/  SHF.L.U64.HI R13, R66, 0x3, R67 ;  /* 0x00000003420d7819 */ /* 0x001fe20000010243 */
[----:B------:R-:W-:Y:S06]  /*4710*/  @!P3 BRA `(.L_x_34) ;  /* 0x000000000004b947 */ /* 0x000fec0003800000 */
[----:B------:R0:W5:Y:S02]  /*4720*/  LDG.E.LTC128B.U16 R7, desc[UR50][R2.64+0x2] ;  /* 0x0000023202077981 */ /* 0x000164000c1e1520 */
.L_x_34:
[----:B------:R-:W-:Y:S05]  /*4730*/  BSYNC B1 ;  /* 0x0000000000017941 */ /* 0x000fea0003800000 */
.L_x_33:
[----:B-----5:R-:W-:Y:S01]  /*4740*/  HADD2.F32 R18, -RZ, R7.H0_H0 ;  /* 0x20000007ff127230 */ /* 0x020fe20000004100 */
[----:B------:R-:W-:Y:S01]  /*4750*/  ISETP.GT.AND P0, PT, R0, 0x8, P0 ;  /* 0x000000080000780c */ /* 0x000fe20000704270 */
[----:B------:R-:W-:-:S04]  /*4760*/  IMAD.WIDE.U32 R56, R56, R66, R12 ;  /* 0x0000004238387225 */ /* 0x000fc800078e000c */
[----:B------:R-:W-:Y:S01]  /*4770*/  FMUL R18, R18, R23 ;  /* 0x0000001712127220 */ /* 0x000fe20000400000 */
[----:B------:R-:W-:Y:S01]  /*4780*/  IMAD.IADD R61, R61, 0x1, R57 ;  /* 0x000000013d3d7824 */ /* 0x000fe200078e0239 */
[----:B------:R-:W-:Y:S02]  /*4790*/  IADD3 R10, P2, R10, R56, RZ ;  /* 0x000000380a0a7210 */ /* 0x000fe40007f5e0ff */
[----:B------:R-:W-:-:S03]  /*47a0*/  FFMA R18, R41, R22, R18 ;  /* 0x0000001629127223 */ /* 0x000fc60000000012 */
[----:B------:R-:W-:Y:S01]  /*47b0*/  IMAD.X R11, R61, 0x1, R11, P2 ;  /* 0x000000013d0b7824 */ /* 0x000fe200010e060b */
[C---:B------:R-:W-:Y:S02]  /*47c0*/  LEA R12, P2, R10.reuse, R68, 0x1 ;  /* 0x000000440a0c7211 */ /* 0x040fe400078408ff */
[----:B------:R-:W-:Y:S02]  /*47d0*/  F2FP.F16.F32.PACK_AB R18, RZ, R18 ;  /* 0x00000012ff12723e */ /* 0x000fe400000000ff */
[----:B------:R-:W-:Y:S02]  /*47e0*/  LEA.HI.X R13, R10, R69, R11, 0x1, P2 ;  /* 0x000000450a0d7211 */ /* 0x000fe400010f0c0b */
[----:B------:R-:W-:Y:S02]  /*47f0*/  PRMT R20, R18, 0x7610, R20 ;  /* 0x0000761012147816 */ /* 0x000fe40000000014 */
[----:B------:R-:W-:-:S03]  /*4800*/  PRMT R18, R7, 0x7610, R18 ;  /* 0x0000761007127816 */ /* 0x000fc60000000012 */
[----:B------:R1:W-:Y:S04]  /*4810*/  @P3 STG.E.U16 desc[UR50][R4.64+0x2], R20 ;  /* 0x0000021404003986 */ /* 0x0003e8000c101532 */
[----:B------:R-:W2:Y:S01]  /*4820*/  @P0 LDG.E.LTC128B.U16 R18, desc[UR50][R12.64] ;  /* 0x000000320c120981 */ /* 0x000ea2000c1e1520 */
[----:B------:R-:W-:Y:S01]  /*4830*/  IADD3 R14, P2, P3, R8, R56, R14 ;  /* 0x00000038080e7210 */ /* 0x000fe20007b5e00e */
[----:B------:R-:W-:Y:S01]  /*4840*/  BSSY B1, `(.L_x_35) ;  /* 0x0000011000017945 */ /* 0x000fe20003800000 */
[C---:B------:R-:W-:Y:S02]  /*4850*/  SHF.L.U64.HI R11, R62.reuse, 0x4, R63 ;  /* 0x000000043e0b7819 */ /* 0x040fe4000001023f */
[----:B------:R-:W-:Y:S02]  /*4860*/  IADD3.X R15, R9, R61, R15, P2, P3 ;  /* 0x0000003d090f7210 */ /* 0x000fe400017e640f */
[----:B------:R-:W-:-:S02]  /*4870*/  LEA R10, P2, R62, R4, 0x4 ;  /* 0x000000043e0a7211 */ /* 0x000fc400078420ff */
[----:B------:R-:W-:Y:S01]  /*4880*/  ISETP.GT.AND P1, PT, R0, 0x8, P1 ;  /* 0x000000080000780c */ /* 0x000fe20000f24270 */
[----:B------:R-:W-:-:S04]  /*4890*/  IMAD.WIDE.U32 R14, R19, R64, R14 ;  /* 0x00000040130e7225 */ /* 0x000fc800078e000e */
[----:B------:R-:W-:Y:S02]  /*48a0*/  IMAD.X R11, R11, 0x1, R5, P2 ;  /* 0x000000010b0b7824 */ /* 0x000fe400010e0605 */
[----:B------:R-:W-:Y:S02]  /*48b0*/  IMAD.IADD R9, R59, 0x1, R15 ;  /* 0x000000013b097824 */ /* 0x000fe400078e020f */
[----:B--2---:R-:W-:-:S05]  /*48c0*/  HADD2.F32 R8, -RZ, R18.H0_H0 ;  /* 0x20000012ff087230 */ /* 0x004fca0000004100 */
[----:B------:R-:W-:Y:S01]  /*48d0*/  FMUL R7, R8, R23 ;  /* 0x0000001708077220 */ /* 0x000fe20000400000 */
[----:B------:R-:W-:-:S03]  /*48e0*/  LEA R8, P3, R14, R68, 0x1 ;  /* 0x000000440e087211 */ /* 0x000fc600078608ff */
[----:B------:R-:W-:Y:S01]  /*48f0*/  FFMA R7, R42, R22, R7 ;  /* 0x000000162a077223 */ /* 0x000fe20000000007 */
[----:B------:R-:W-:-:S04]  /*4900*/  LEA.HI.X R9, R14, R69, R9, 0x1, P3 ;  /* 0x000000450e097211 */ /* 0x000fc800018f0c09 */
[----:B------:R-:W-:-:S05]  /*4910*/  F2FP.F16.F32.PACK_AB R7, RZ, R7 ;  /* 0x00000007ff07723e */ /* 0x000fca00000000ff */
[----:B------:R1:W-:Y:S01]  /*4920*/  @P0 STG.E.U16 desc[UR50][R10.64], R7 ;  /* 0x000000070a000986 */ /* 0x0003e2000c101532 */
[----:B------:R-:W-:Y:S05]  /*4930*/  @!P1 BRA `(.L_x_36) ;  /* 0x0000000000049947 */ /* 0x000fea0003800000 */
[----:B------:R2:W5:Y:S02]  /*4940*/  LDG.E.LTC128B.U16 R18, desc[UR50][R8.64+0x2] ;  /* 0x0000023208127981 */ /* 0x000564000c1e1520 */
.L_x_36:
[----:B------:R-:W-:Y:S05]  /*4950*/  BSYNC B1 ;  /* 0x0000000000017941 */ /* 0x000fea0003800000 */
.L_x_35:
[----:B-----5:R-:W-:Y:S01]  /*4960*/  HADD2.F32 R12, -RZ, R18.H0_H0 ;  /* 0x20000012ff0c7230 */ /* 0x020fe20000004100 */
[----:B------:R-:W-:Y:S01]  /*4970*/  ISETP.GT.AND P0, PT, R6, 0x8, PT ;  /* 0x000000080600780c */ /* 0x000fe20003f04270 */
[----:B------:R-:W-:Y:S03]  /*4980*/  BSSY B1, `(.L_x_37) ;  /* 0x0000008000017945 */ /* 0x000fe60003800000 */
[----:B------:R-:W-:Y:S01]  /*4990*/  FMUL R12, R12, R23 ;  /* 0x000000170c0c7220 */ /* 0x000fe20000400000 */
[----:B------:R-:W-:-:S03]  /*49a0*/  ISETP.GT.AND P2, PT, R0, RZ, P0 ;  /* 0x000000ff0000720c */ /* 0x000fc60000744270 */
[----:B------:R-:W-:-:S05]  /*49b0*/  FFMA R12, R43, R22, R12 ;  /* 0x000000162b0c7223 */ /* 0x000fca000000000c */
[----:B------:R-:W-:-:S05]  /*49c0*/  F2FP.F16.F32.PACK_AB R12, RZ, R12 ;  /* 0x0000000cff0c723e */ /* 0x000fca00000000ff */
[----:B------:R3:W-:Y:S01]  /*49d0*/  @P1 STG.E.U16 desc[UR50][R10.64+0x2], R12 ;  /* 0x0000020c0a001986 */ /* 0x0007e2000c101532 */
[----:B------:R-:W-:Y:S05]  /*49e0*/  @!P2 BRA `(.L_x_38) ;  /* 0x000000000004a947 */ /* 0x000fea0003800000 */
[----:B------:R4:W5:Y:S02]  /*49f0*/  LDG.E.LTC128B.U16 R18, desc[UR50][R2.64+0x10] ;  /* 0x0000103202127981 */ /* 0x000964000c1e1520 */
.L_x_38:
[----:B------:R-:W-:Y:S05]  /*4a00*/  BSYNC B1 ;  /* 0x0000000000017941 */ /* 0x000fea0003800000 */
.L_x_37:
[----:B---3-5:R-:W-:Y:S01]  /*4a10*/  HADD2.F32 R12, -RZ, R18.H0_H0 ;  /* 0x20000012ff0c7230 */ /* 0x028fe20000004100 */
[----:B------:R-:W-:Y:S01]  /*4a20*/  ISETP.GT.AND P1, PT, R6, 0x9, PT ;  /* 0x000000090600780c */ /* 0x000fe20003f24270 */
[----:B------:R-:W-:Y:S03]  /*4a30*/  BSSY B1, `(.L_x_39) ;  /* 0x0000008000017945 */ /* 0x000fe60003800000 */
[----:B-1----:R-:W-:Y:S01]  /*4a40*/  FMUL R7, R12, R23 ;  /* 0x000000170c077220 */ /* 0x002fe20000400000 */
[----:B------:R-:W-:-:S03]  /*4a50*/  ISETP.GT.AND P3, PT, R0, RZ, P1 ;  /* 0x000000ff0000720c */ /* 0x000fc60000f64270 */
[----:B------:R-:W-:-:S05]  /*4a60*/  FFMA R7, R44, R22, R7 ;  /* 0x000000162c077223 */ /* 0x000fca0000000007 */
[----:B------:R-:W-:-:S05]  /*4a70*/  F2FP.F16.F32.PACK_AB R7, RZ, R7 ;  /* 0x00000007ff07723e */ /* 0x000fca00000000ff */
[----:B------:R1:W-:Y:S01]  /*4a80*/  @P2 STG.E.U16 desc[UR50][R4.64+0x10], R7 ;  /* 0x0000100704002986 */ /* 0x0003e2000c101532 */
[----:B------:R-:W-:Y:S05]  /*4a90*/  @!P3 BRA `(.L_x_40) ;  /* 0x000000000004b947 */ /* 0x000fea0003800000 */
[----:B------:R3:W5:Y:S02]  /*4aa0*/  LDG.E.LTC128B.U16 R18, desc[UR50][R2.64+0x12] ;  /* 0x0000123202127981 */ /* 0x000764000c1e1520 */
.L_x_40:
[----:B------:R-:W-:Y:S05]  /*4ab0*/  BSYNC B1 ;  /* 0x0000000000017941 */ /* 0x000fea0003800000 */
.L_x_39:
[----:B-----5:R-:W-:Y:S01]  /*4ac0*/  HADD2.F32 R12, -RZ, R18.H0_H0 ;  /* 0x20000012ff0c7230 */ /* 0x020fe20000004100 */
[----:B------:R-:W-:Y:S01]  /*4ad0*/  ISETP.GT.AND P0, PT, R0, 0x8, P0 ;  /* 0x000000080000780c */ /* 0x000fe20000704270 */
[----:B------:R-:W-:Y:S03]  /*4ae0*/  BSSY B1, `(.L_x_41) ;  /* 0x0000007000017945 */ /* 0x000fe60003800000 */
[----:B------:R-:W-:-:S04]  /*4af0*/  FMUL R12, R12, R23 ;  /* 0x000000170c0c7220 */ /* 0x000fc80000400000 */
[----:B------:R-:W-:-:S05]  /*4b00*/  FFMA R12, R45, R22, R12 ;  /* 0x000000162d0c7223 */ /* 0x000fca000000000c */
[----:B------:R-:W-:-:S05]  /*4b10*/  F2FP.F16.F32.PACK_AB R12, RZ, R12 ;  /* 0x0000000cff0c723e */ /* 0x000fca00000000ff */
[----:B------:R0:W-:Y:S01]  /*4b20*/  @P3 STG.E.U16 desc[UR50][R4.64+0x12], R12 ;  /* 0x0000120c04003986 */ /* 0x0001e2000c101532 */
[----:B------:R-:W-:Y:S05]  /*4b30*/  @!P0 BRA `(.L_x_42) ;  /* 0x0000000000048947 */ /* 0x000fea0003800000 */
[----:B------:R0:W5:Y:S02]  /*4b40*/  LDG.E.LTC128B.U16 R18, desc[UR50][R8.64+0x10] ;  /* 0x0000103208127981 */ /* 0x000164000c1e1520 */
.L_x_42:
[----:B------:R-:W-:Y:S05]  /*4b50*/  BSYNC B1 ;  /* 0x0000000000017941 */ /* 0x000fea0003800000 */
.L_x_41:
[----:B0----5:R-:W-:Y:S01]  /*4b60*/  HADD2.F32 R12, -RZ, R18.H0_H0 ;  /* 0x20000012ff0c7230 */ /* 0x021fe20000004100 */
[----:B------:R-:W-:Y:S01]  /*4b70*/  ISETP.GT.AND P1, PT, R0, 0x8, P1 ;  /* 0x000000080000780c */ /* 0x000fe20000f24270 */
[----:B------:R-:W-:Y:S03]  /*4b80*/  BSSY B1, `(.L_x_43) ;  /* 0x0000007000017945 */ /* 0x000fe60003800000 */
[----:B-1----:R-:W-:-:S04]  /*4b90*/  FMUL R7, R12, R23 ;  /* 0x000000170c077220 */ /* 0x002fc80000400000 */
[----:B------:R-:W-:-:S05]  /*4ba0*/  FFMA R7, R46, R22, R7 ;  /* 0x000000162e077223 */ /* 0x000fca0000000007 */
[----:B------:R-:W-:-:S05]  /*4bb0*/  F2FP.F16.F32.PACK_AB R7, RZ, R7 ;  /* 0x00000007ff07723e */ /* 0x000fca00000000ff */
[----:B------:R0:W-:Y:S01]  /*4bc0*/  @P0 STG.E.U16 desc[UR50][R10.64+0x10], R7 ;  /* 0x000010070a000986 */ /* 0x0001e2000c101532 */
[----:B------:R-:W-:Y:S05]  /*4bd0*/  @!P1 BRA `(.L_x_44) ;  /* 0x0000000000049947 */ /* 0x000fea0003800000 */
[----:B------:R1:W5:Y:S02]  /*4be0*/  LDG.E.LTC128B.U16 R18, desc[UR50][R8.64+0x12] ;  /* 0x0000123208127981 */ /* 0x000364000c1e1520 */
.L_x_44:
[----:B------:R-:W-:Y:S05]  /*4bf0*/  BSYNC B1 ;  /* 0x0000000000017941 */ /* 0x000fea0003800000 */
.L_x_43:
        /* <DEDUP_REMOVED lines=10> */
.L_x_46:
[----:B------:R-:W-:Y:S05]  /*4ca0*/  BSYNC B1 ;  /* 0x0000000000017941 */ /* 0x000fea0003800000 */
.L_x_45:
[----:B0----5:R-:W-:Y:S01]  /*4cb0*/  HADD2.F32 R12, -RZ, R18.H0_H0 ;  /* 0x20000012ff0c7230 */ /* 0x021fe20000004100 */
        /* <DEDUP_REMOVED lines=9> */
.L_x_48:
[----:B------:R-:W-:Y:S05]  /*4d50*/  BSYNC B1 ;  /* 0x0000000000017941 */ /* 0x000fea0003800000 */
.L_x_47:
        /* <DEDUP_REMOVED lines=9> */
.L_x_50:
[----:B------:R-:W-:Y:S05]  /*4df0*/  BSYNC B1 ;  /* 0x0000000000017941 */ /* 0x000fea0003800000 */
.L_x_49:
[----:B0----5:R-:W-:Y:S01]  /*4e00*/  HADD2.F32 R12, -RZ, R18.H0_H0 ;  /* 0x20000012ff0c7230 */ /* 0x021fe20000004100 */
        /* <DEDUP_REMOVED lines=8> */
.L_x_52:
[----:B------:R-:W-:Y:S05]  /*4e90*/  BSYNC B1 ;  /* 0x0000000000017941 */ /* 0x000fea0003800000 */
.L_x_51:
        /* <DEDUP_REMOVED lines=10> */
.L_x_54:
[----:B------:R-:W-:Y:S05]  /*4f40*/  BSYNC B1 ;  /* 0x0000000000017941 */ /* 0x000fea0003800000 */
.L_x_53:
        /* <DEDUP_REMOVED lines=10> */
.L_x_56:
[----:B------:R-:W-:Y:S05]  /*4ff0*/  BSYNC B1 ;  /* 0x0000000000017941 */ /* 0x000fea0003800000 */
.L_x_55:
        /* <DEDUP_REMOVED lines=9> */
.L_x_58:
[----:B------:R-:W-:Y:S05]  /*5090*/  BSYNC B1 ;  /* 0x0000000000017941 */ /* 0x000fea0003800000 */
.L_x_57:
        /* <DEDUP_REMOVED lines=9> */
.L_x_60:
[----:B------:R-:W-:Y:S05]  /*5130*/  BSYNC B1 ;  /* 0x0000000000017941 */ /* 0x000fea0003800000 */
.L_x_59:
        /* <DEDUP_REMOVED lines=10> */
.L_x_62:
[----:B------:R-:W-:Y:S05]  /*51e0*/  BSYNC B1 ;  /* 0x0000000000017941 */ /* 0x000fea0003800000 */
.L_x_61:
        /* <DEDUP_REMOVED lines=10> */
.L_x_64:
[----:B------:R-:W-:Y:S05]  /*5290*/  BSYNC B1 ;  /* 0x0000000000017941 */ /* 0x000fea0003800000 */
.L_x_63:
        /* <DEDUP_REMOVED lines=9> */
.L_x_66:
[----:B------:R-:W-:Y:S05]  /*5330*/  BSYNC B1 ;  /* 0x0000000000017941 */ /* 0x000fea0003800000 */
.L_x_65:
        /* <DEDUP_REMOVED lines=9> */
.L_x_68:
[----:B------:R-:W-:Y:S05]  /*53d0*/  BSYNC B1 ;  /* 0x0000000000017941 */ /* 0x000fea0003800000 */
.L_x_67:
        /* <DEDUP_REMOVED lines=10> */
.L_x_70:
[----:B------:R-:W-:Y:S05]  /*5480*/  BSYNC B1 ;  /* 0x0000000000017941 */ /* 0x000fea0003800000 */
.L_x_69:
        /* <DEDUP_REMOVED lines=10> */
.L_x_72:
[----:B------:R-:W-:Y:S05]  /*5530*/  BSYNC B1 ;  /* 0x0000000000017941 */ /* 0x000fea0003800000 */
.L_x_71:
[----:B0--345:R-:W-:Y:S01]  /*5540*/  HADD2.F32 R2, -RZ, R18.H0_H0 ;  /* 0x20000012ff027230 */ /* 0x039fe20000004100 */
        /* <DEDUP_REMOVED lines=8> */
.L_x_74:
[----:B------:R-:W-:Y:S05]  /*55d0*/  BSYNC B1 ;  /* 0x0000000000017941 */ /* 0x000fea0003800000 */
.L_x_73:
[----:B0----5:R-:W-:Y:S01]  /*55e0*/  HADD2.F32 R2, -RZ, R18.H0_H0 ;  /* 0x20000012ff027230 */ /* 0x021fe20000004100 */
[----:B------:R-:W-:Y:S01]  /*55f0*/  ISETP.GT.AND P1, PT, R0, 0x8, P1 ;  /* 0x000000080000780c */ /* 0x000fe20000f24270 */
[----:B------:R-:W-:Y:S03]  /*5600*/  BSSY B1, `(.L_x_75) ;  /* 0x000000a000017945 */ /* 0x000fe60003800000 */
[----:B------:R-:W-:Y:S01]  /*5610*/  FMUL R3, R2, R23 ;  /* 0x0000001702037220 */ /* 0x000fe20000400000 */
[----:B------:R-:W-:-:S03]  /*5620*/  @P0 IMAD.MOV.U32 R2, RZ, RZ, R10 ;  /* 0x000000ffff020224 */ /* 0x000fc600078e000a */
[----:B------:R-:W-:-:S05]  /*5630*/  FFMA R3, R30, R22, R3 ;  /* 0x000000161e037223 */ /* 0x000fca0000000003 */
[----:B------:R-:W-:-:S04]  /*5640*/  F2FP.F16.F32.PACK_AB R3, RZ, R3 ;  /* 0x00000003ff03723e */ /* 0x000fc800000000ff */
[----:B------:R-:W-:Y:S01]  /*5650*/  PRMT R4, R3, 0x7610, R4 ;  /* 0x0000761003047816 */ /* 0x000fe20000000004 */
[----:B------:R-:W-:-:S05]  /*5660*/  @P0 IMAD.MOV.U32 R3, RZ, RZ, R11 ;  /* 0x000000ffff030224 */ /* 0x000fca00078e000b */
[----:B------:R0:W-:Y:S01]  /*5670*/  @P0 STG.E.U16 desc[UR50][R2.64+0x50], R4 ;  /* 0x0000500402000986 */ /* 0x0001e2000c101532 */
[----:B------:R-:W-:Y:S05]  /*5680*/  @!P1 BRA `(.L_x_76) ;  /* 0x0000000000049947 */ /* 0x000fea0003800000 */
[----:B------:R4:W5:Y:S02]  /*5690*/  LDG.E.LTC128B.U16 R18, desc[UR50][R8.64+0x52] ;  /* 0x0000523208127981 */ /* 0x000964000c1e1520 */
.L_x_76:
[----:B------:R-:W-:Y:S05]  /*56a0*/  BSYNC B1 ;  /* 0x0000000000017941 */ /* 0x000fea0003800000 */
.L_x_75:
[----:B------:R-:W-:Y:S05]  /*56b0*/  @!P1 BRA `(.L_x_77) ;  /* 0x0000000400e09947 */ /* 0x000fea0003800000 */
[----:B-----5:R-:W-:-:S05]  /*56c0*/  HADD2.F32 R18, -RZ, R18.H0_H0 ;  /* 0x20000012ff127230 */ /* 0x020fca0000004100 */
[----:B------:R-:W-:-:S04]  /*56d0*/  FMUL R18, R18, R23 ;  /* 0x0000001712127220 */ /* 0x000fc80000400000 */
[----:B------:R-:W-:-:S05]  /*56e0*/  FFMA R18, R31, R22, R18 ;  /* 0x000000161f127223 */ /* 0x000fca0000000012 */
[----:B------:R-:W-:-:S05]  /*56f0*/  F2FP.F16.F32.PACK_AB R18, RZ, R18 ;  /* 0x00000012ff12723e */ /* 0x000fca00000000ff */
[----:B------:R0:W-:Y:S01]  /*5700*/  STG.E.U16 desc[UR50][R10.64+0x52], R18 ;  /* 0x000052120a007986 */ /* 0x0001e2000c101532 */
[----:B------:R-:W-:Y:S05]  /*5710*/  BRA `(.L_x_77) ;  /* 0x0000000400c87947 */ /* 0x000fea0003800000 */
.L_x_32:
[----:B------:R-:W-:Y:S01]  /*5720*/  ULDC.64 UR4, c[0x0][0x5c0] ;  /* 0x0001700000047ab9 */ /* 0x000fe20000000a00 */
[----:B------:R-:W-:Y:S01]  /*5730*/  ISETP.GT.AND P3, PT, R6, 0x1, PT ;  /* 0x000000010600780c */ /* 0x000fe20003f64270 */
[-C--:B------:R-:W-:Y:S01]  /*5740*/  FMUL R40, R40, R22.reuse ;  /* 0x0000001628287220 */ /* 0x080fe20000400000 */
[----:B------:R-:W-:Y:S01]  /*5750*/  LEA R2, P1, R58, UR4, 0x1 ;  /* 0x000000043a027c11 */ /* 0x000fe2000f8208ff */
[-C--:B------:R-:W-:Y:S01]  /*5760*/  FMUL R41, R41, R22.reuse ;  /* 0x0000001629297220 */ /* 0x080fe20000400000 */
[----:B------:R-:W-:Y:S01]  /*5770*/  SHF.L.U64.HI R63, R62, 0x4, R63 ;  /* 0x000000043e3f7819 */ /* 0x000fe2000001023f */
[-C--:B------:R-:W-:Y:S01]  /*5780*/  FMUL R42, R42, R22.reuse ;  /* 0x000000162a2a7220 */ /* 0x080fe20000400000 */
[----:B------:R-:W-:Y:S01]  /*5790*/  LEA.HI.X R3, R58, UR5, R5, 0x1, P1 ;  /* 0x000000053a037c11 */ /* 0x000fe200088f0c05 */
[-C--:B------:R-:W-:Y:S01]  /*57a0*/  FMUL R43, R43, R22.reuse ;  /* 0x000000162b2b7220 */ /* 0x080fe20000400000 */
[----:B------:R-:W-:Y:S01]  /*57b0*/  ISETP.GT.AND P1, PT, R0, RZ, P3 ;  /* 0x000000ff0000720c */ /* 0x000fe20001f24270 */
[----:B------:R-:W-:Y:S01]  /*57c0*/  FMUL R44, R44, R22 ;  /* 0x000000162c2c7220 */ /* 0x000fe20000400000 */
[----:B------:R-:W-:Y:S01]  /*57d0*/  F2FP.F16.F32.PACK_AB R40, RZ, R40 ;  /* 0x00000028ff28723e */ /* 0x000fe200000000ff */
[-C--:B------:R-:W-:Y:S01]  /*57e0*/  FMUL R45, R45, R22.reuse ;  /* 0x000000162d2d7220 */ /* 0x080fe20000400000 */
[----:B------:R-:W-:Y:S01]  /*57f0*/  F2FP.F16.F32.PACK_AB R41, RZ, R41 ;  /* 0x00000029ff29723e */ /* 0x000fe200000000ff */
[----:B------:R-:W-:Y:S01]  /*5800*/  FMUL R46, R46, R22 ;  /* 0x000000162e2e7220 */ /* 0x000fe20000400000 */
[----:B------:R-:W-:Y:S01]  /*5810*/  LEA R4, P4, R62, R2, 0x4 ;  /* 0x000000023e047211 */ /* 0x000fe200078820ff */
[----:B------:R-:W-:Y:S01]  /*5820*/  @P2 STG.E.U16 desc[UR50][R2.64], R40 ;  /* 0x0000002802002986 */ /* 0x000fe2000c101532 */
[----:B------:R-:W-:Y:S01]  /*5830*/  ISETP.GT.AND P2, PT, R6, 0x8, PT ;  /* 0x000000080600780c */ /* 0x000fe20003f44270 */
[-C--:B------:R-:W-:Y:S01]  /*5840*/  FMUL R47, R47, R22.reuse ;  /* 0x000000162f2f7220 */ /* 0x080fe20000400000 */
[C---:B------:R-:W-:Y:S01]  /*5850*/  ISETP.GT.AND P3, PT, R0.reuse, 0x8, P3 ;  /* 0x000000080000780c */ /* 0x040fe20001f64270 */
[----:B------:R-:W-:Y:S01]  /*5860*/  IMAD.X R5, R63, 0x1, R3, P4 ;  /* 0x000000013f057824 */ /* 0x000fe200020e0603 */
[C---:B------:R-:W-:Y:S01]  /*5870*/  ISETP.GT.AND P5, PT, R0.reuse, RZ, P2 ;  /* 0x000000ff0000720c */ /* 0x040fe200017a4270 */
[----:B------:R-:W-:Y:S01]  /*5880*/  @P1 STG.E.U16 desc[UR50][R2.64+0x2], R41 ;  /* 0x0000022902001986 */ /* 0x000fe2000c101532 */
[----:B------:R-:W-:Y:S01]  /*5890*/  ISETP.GT.AND P1, PT, R0, 0x8, P0 ;  /* 0x000000080000780c */ /* 0x000fe20000724270 */
[-C--:B------:R-:W-:Y:S01]  /*58a0*/  FMUL R32, R32, R22.reuse ;  /* 0x0000001620207220 */ /* 0x080fe20000400000 */
[----:B------:R-:W-:Y:S01]  /*58b0*/  ISETP.GT.AND P0, PT, R6, 0x9, PT ;  /* 0x000000090600780c */ /* 0x000fe20003f04270 */
[----:B------:R-:W-:Y:S01]  /*58c0*/  FMUL R33, R33, R22 ;  /* 0x0000001621217220 */ /* 0x000fe20000400000 */
[----:B------:R-:W-:Y:S01]  /*58d0*/  F2FP.F16.F32.PACK_AB R42, RZ, R42 ;  /* 0x0000002aff2a723e */ /* 0x000fe200000000ff */
[-C--:B------:R-:W-:Y:S01]  /*58e0*/  FMUL R34, R34, R22.reuse ;  /* 0x0000001622227220 */ /* 0x080fe20000400000 */
[----:B------:R-:W-:Y:S01]  /*58f0*/  ISETP.GT.AND P4, PT, R0, RZ, P0 ;  /* 0x000000ff0000720c */ /* 0x000fe20000784270 */
[-C--:B------:R-:W-:Y:S01]  /*5900*/  FMUL R35, R35, R22.reuse ;  /* 0x0000001623237220 */ /* 0x080fe20000400000 */
[----:B------:R-:W-:Y:S01]  /*5910*/  F2FP.F16.F32.PACK_AB R43, RZ, R43 ;  /* 0x0000002bff2b723e */ /* 0x000fe200000000ff */
[----:B------:R-:W-:Y:S01]  /*5920*/  FMUL R36, R36, R22 ;  /* 0x0000001624247220 */ /* 0x000fe20000400000 */
[----:B------:R-:W-:Y:S01]  /*5930*/  F2FP.F16.F32.PACK_AB R44, RZ, R44 ;  /* 0x0000002cff2c723e */ /* 0x000fe200000000ff */
[-C--:B------:R-:W-:Y:S01]  /*5940*/  FMUL R37, R37, R22.reuse ;  /* 0x0000001625257220 */ /* 0x080fe20000400000 */
[----:B------:R-:W-:Y:S01]  /*5950*/  F2FP.F16.F32.PACK_AB R45, RZ, R45 ;  /* 0x0000002dff2d723e */ /* 0x000fe200000000ff */
[----:B------:R-:W-:Y:S01]  /*5960*/  @P1 STG.E.U16 desc[UR50][R4.64], R42 ;  /* 0x0000002a04001986 */ /* 0x000fe2000c101532 */
[----:B------:R-:W-:Y:S01]  /*5970*/  ISETP.GT.AND P1, PT, R0, 0x8, P2 ;  /* 0x000000080000780c */ /* 0x000fe20001724270 */
[-C--:B------:R-:W-:Y:S01]  /*5980*/  FMUL R38, R38, R22.reuse ;  /* 0x0000001626267220 */ /* 0x080fe20000400000 */
[----:B------:R-:W-:Y:S01]  /*5990*/  ISETP.GT.AND P2, PT, R6, 0x10, PT ;  /* 0x000000100600780c */ /* 0x000fe20003f44270 */
[----:B------:R-:W-:Y:S01]  /*59a0*/  @P3 STG.E.U16 desc[UR50][R4.64+0x2], R43 ;  /* 0x0000022b04003986 */ /* 0x000fe2000c101532 */
[----:B------:R-:W-:Y:S01]  /*59b0*/  ISETP.GT.AND P3, PT, R0, 0x8, P0 ;  /* 0x000000080000780c */ /* 0x000fe20000764270 */
[-C--:B------:R-:W-:Y:S01]  /*59c0*/  FMUL R39, R39, R22.reuse ;  /* 0x0000001627277220 */ /* 0x080fe20000400000 */
[----:B------:R-:W-:Y:S01]  /*59d0*/  ISETP.GT.AND P0, PT, R6, 0x11, PT ;  /* 0x000000110600780c */ /* 0x000fe20003f04270 */
[----:B------:R-:W-:Y:S01]  /*59e0*/  @P5 STG.E.U16 desc[UR50][R2.64+0x10], R44 ;  /* 0x0000102c02005986 */ /* 0x000fe2000c101532 */
[----:B------:R-:W-:Y:S01]  /*59f0*/  ISETP.GT.AND P5, PT, R0, RZ, P2 ;  /* 0x000000ff0000720c */ /* 0x000fe200017a4270 */
[----:B------:R-:W-:Y:S01]  /*5a00*/  FMUL R24, R24, R22 ;  /* 0x0000001618187220 */ /* 0x000fe20000400000 */
[----:B------:R-:W-:Y:S01]  /*5a10*/  F2FP.F16.F32.PACK_AB R46, RZ, R46 ;  /* 0x0000002eff2e723e */ /* 0x000fe200000000ff */
[----:B------:R-:W-:Y:S01]  /*5a20*/  @P4 STG.E.U16 desc[UR50][R2.64+0x12], R45 ;  /* 0x0000122d02004986 */ /* 0x000fe2000c101532 */
[----:B------:R-:W-:Y:S01]  /*5a30*/  ISETP.GT.AND P4, PT, R0, RZ, P0 ;  /* 0x000000ff0000720c */ /* 0x000fe20000784270 */
[----:B------:R-:W-:Y:S01]  /*5a40*/  FMUL R25, R25, R22 ;  /* 0x0000001619197220 */ /* 0x000fe20000400000 */
[----:B------:R-:W-:Y:S01]  /*5a50*/  F2FP.F16.F32.PACK_AB R47, RZ, R47 ;  /* 0x0000002fff2f723e */ /* 0x000fe200000000ff */
[----:B------:R-:W-:Y:S01]  /*5a60*/  @P1 STG.E.U16 desc[UR50][R4.64+0x10], R46 ;  /* 0x0000102e04001986 */ /* 0x000fe2000c101532 */
[----:B------:R-:W-:Y:S01]  /*5a70*/  F2FP.F16.F32.PACK_AB R32, RZ, R32 ;  /* 0x00000020ff20723e */ /* 0x000fe200000000ff */
[-C--:B------:R-:W-:Y:S01]  /*5a80*/  FMUL R26, R26, R22.reuse ;  /* 0x000000161a1a7220 */ /* 0x080fe20000400000 */
[----:B------:R-:W-:Y:S01]  /*5a90*/  F2FP.F16.F32.PACK_AB R33, RZ, R33 ;  /* 0x00000021ff21723e */ /* 0x000fe200000000ff */
[----:B------:R-:W-:Y:S01]  /*5aa0*/  @P3 STG.E.U16 desc[UR50][R4.64+0x12], R47 ;  /* 0x0000122f04003986 */ /* 0x000fe2000c101532 */
[C---:B------:R-:W-:Y:S01]  /*5ab0*/  ISETP.GT.AND P2, PT, R0.reuse, 0x8, P2 ;  /* 0x000000080000780c */ /* 0x040fe20001744270 */
[-C--:B------:R-:W-:Y:S01]  /*5ac0*/  FMUL R27, R27, R22.reuse ;  /* 0x000000161b1b7220 */ /* 0x080fe20000400000 */
[----:B------:R-:W-:Y:S01]  /*5ad0*/  ISETP.GT.AND P0, PT, R0, 0x8, P0 ;  /* 0x000000080000780c */ /* 0x000fe20000704270 */
[----:B------:R-:W-:Y:S01]  /*5ae0*/  @P5 STG.E.U16 desc[UR50][R2.64+0x20], R32 ;  /* 0x0000202002005986 */ /* 0x000fe2000c101532 */
[----:B------:R-:W-:Y:S01]  /*5af0*/  ISETP.GT.AND P5, PT, R6, 0x18, PT ;  /* 0x000000180600780c */ /* 0x000fe20003fa4270 */
[----:B------:R-:W-:Y:S01]  /*5b00*/  FMUL R28, R28, R22 ;  /* 0x000000161c1c7220 */ /* 0x000fe20000400000 */
[----:B------:R-:W-:Y:S01]  /*5b10*/  F2FP.F16.F32.PACK_AB R34, RZ, R34 ;  /* 0x00000022ff22723e */ /* 0x000fe200000000ff */
[----:B------:R-:W-:Y:S01]  /*5b20*/  @P4 STG.E.U16 desc[UR50][R2.64+0x22], R33 ;  /* 0x0000222102004986 */ /* 0x000fe2000c101532 */
[----:B------:R-:W-:Y:S01]  /*5b30*/  ISETP.GT.AND P4, PT, R6, 0x19, PT ;  /* 0x000000190600780c */ /* 0x000fe20003f84270 */
[-C--:B------:R-:W-:Y:S01]  /*5b40*/  FMUL R29, R29, R22.reuse ;  /* 0x000000161d1d7220 */ /* 0x080fe20000400000 */
[----:B------:R-:W-:Y:S01]  /*5b50*/  ISETP.GT.AND P1, PT, R0, RZ, P5 ;  /* 0x000000ff0000720c */ /* 0x000fe20002f24270 */
[-C--:B------:R-:W-:Y:S01]  /*5b60*/  FMUL R30, R30, R22.reuse ;  /* 0x000000161e1e7220 */ /* 0x080fe20000400000 */
[----:B------:R-:W-:Y:S01]  /*5b70*/  ISETP.GT.AND P6, PT, R0, RZ, P4 ;  /* 0x000000ff0000720c */ /* 0x000fe200027c4270 */
[----:B------:R-:W-:Y:S01]  /*5b80*/  @P2 STG.E.U16 desc[UR50][R4.64+0x20], R34 ;  /* 0x0000202204002986 */ /* 0x000fe2000c101532 */
[----:B------:R-:W-:Y:S01]  /*5b90*/  F2FP.F16.F32.PACK_AB R35, RZ, R35 ;  /* 0x00000023ff23723e */ /* 0x000fe200000000ff */
[----:B------:R-:W-:Y:S01]  /*5ba0*/  FMUL R31, R31, R22 ;  /* 0x000000161f1f7220 */ /* 0x000fe20000400000 */
[----:B------:R-:W-:-:S02]  /*5bb0*/  F2FP.F16.F32.PACK_AB R36, RZ, R36 ;  /* 0x00000024ff24723e */ /* 0x000fc400000000ff */
[----:B------:R-:W-:Y:S01]  /*5bc0*/  F2FP.F16.F32.PACK_AB R37, RZ, R37 ;  /* 0x00000025ff25723e */ /* 0x000fe200000000ff */
[----:B------:R-:W-:Y:S01]  /*5bd0*/  @P0 STG.E.U16 desc[UR50][R4.64+0x22], R35 ;  /* 0x0000222304000986 */ /* 0x000fe2000c101532 */
[----:B------:R-:W-:Y:S02]  /*5be0*/  ISETP.GT.AND P5, PT, R0, 0x8, P5 ;  /* 0x000000080000780c */ /* 0x000fe40002fa4270 */
[----:B------:R-:W-:Y:S01]  /*5bf0*/  ISETP.GT.AND P3, PT, R6, 0x20, PT ;  /* 0x000000200600780c */ /* 0x000fe20003f64270 */
[----:B------:R-:W-:Y:S01]  /*5c00*/  @P1 STG.E.U16 desc[UR50][R2.64+0x30], R36 ;  /* 0x0000302402001986 */ /* 0x000fe2000c101532 */
[C---:B------:R-:W-:Y:S02]  /*5c10*/  ISETP.GT.AND P4, PT, R0.reuse, 0x8, P4 ;  /* 0x000000080000780c */ /* 0x040fe40002784270 */
[----:B------:R-:W-:Y:S01]  /*5c20*/  F2FP.F16.F32.PACK_AB R38, RZ, R38 ;  /* 0x00000026ff26723e */ /* 0x000fe200000000ff */
[----:B------:R-:W-:Y:S01]  /*5c30*/  @P6 STG.E.U16 desc[UR50][R2.64+0x32], R37 ;  /* 0x0000322502006986 */ /* 0x000fe2000c101532 */
[----:B------:R-:W-:-:S02]  /*5c40*/  ISETP.GT.AND P6, PT, R0, RZ, P3 ;  /* 0x000000ff0000720c */ /* 0x000fc40001fc4270 */
[----:B------:R-:W-:Y:S02]  /*5c50*/  F2FP.F16.F32.PACK_AB R39, RZ, R39 ;  /* 0x00000027ff27723e */ /* 0x000fe400000000ff */
[C---:B------:R-:W-:Y:S01]  /*5c60*/  ISETP.GT.AND P2, PT, R6.reuse, 0x21, PT ;  /* 0x000000210600780c */ /* 0x040fe20003f44270 */
[----:B------:R-:W-:Y:S01]  /*5c70*/  @P5 STG.E.U16 desc[UR50][R4.64+0x30], R38 ;  /* 0x0000302604005986 */ /* 0x000fe2000c101532 */
[----:B------:R-:W-:Y:S02]  /*5c80*/  F2FP.F16.F32.PACK_AB R24, RZ, R24 ;  /* 0x00000018ff18723e */ /* 0x000fe400000000ff */
[C---:B------:R-:W-:Y:S01]  /*5c90*/  ISETP.GT.AND P1, PT, R6.reuse, 0x28, PT ;  /* 0x000000280600780c */ /* 0x040fe20003f24270 */
[----:B------:R-:W-:Y:S01]  /*5ca0*/  @P4 STG.E.U16 desc[UR50][R4.64+0x32], R39 ;  /* 0x0000322704004986 */ /* 0x000fe2000c101532 */
[----:B------:R-:W-:Y:S02]  /*5cb0*/  ISETP.GT.AND P0, PT, R6, 0x29, PT ;  /* 0x000000290600780c */ /* 0x000fe40003f04270 */
[C---:B------:R-:W-:Y:S01]  /*5cc0*/  ISETP.GT.AND P4, PT, R0.reuse, RZ, P2 ;  /* 0x000000ff0000720c */ /* 0x040fe20001784270 */
[----:B------:R-:W-:Y:S01]  /*5cd0*/  @P6 STG.E.U16 desc[UR50][R2.64+0x40], R24 ;  /* 0x0000401802006986 */ /* 0x000fe2000c101532 */
[----:B------:R-:W-:-:S02]  /*5ce0*/  ISETP.GT.AND P3, PT, R0, 0x8, P3 ;  /* 0x000000080000780c */ /* 0x000fc40001f64270 */
[C---:B------:R-:W-:Y:S02]  /*5cf0*/  ISETP.GT.AND P2, PT, R0.reuse, 0x8, P2 ;  /* 0x000000080000780c */ /* 0x040fe40001744270 */
[C---:B------:R-:W-:Y:S02]  /*5d00*/  ISETP.GT.AND P5, PT, R0.reuse, RZ, P1 ;  /* 0x000000ff0000720c */ /* 0x040fe40000fa4270 */
[C---:B------:R-:W-:Y:S02]  /*5d10*/  ISETP.GT.AND P6, PT, R0.reuse, RZ, P0 ;  /* 0x000000ff0000720c */ /* 0x040fe400007c4270 */
[----:B------:R-:W-:Y:S02]  /*5d20*/  ISETP.GT.AND P1, PT, R0, 0x8, P1 ;  /* 0x000000080000780c */ /* 0x000fe40000f24270 */
[----:B------:R-:W-:Y:S02]  /*5d30*/  F2FP.F16.F32.PACK_AB R25, RZ, R25 ;  /* 0x00000019ff19723e */ /* 0x000fe400000000ff */
[----:B------:R-:W-:-:S02]  /*5d40*/  F2FP.F16.F32.PACK_AB R26, RZ, R26 ;  /* 0x0000001aff1a723e */ /* 0x000fc400000000ff */
[----:B------:R-:W-:Y:S01]  /*5d50*/  F2FP.F16.F32.PACK_AB R27, RZ, R27 ;  /* 0x0000001bff1b723e */ /* 0x000fe200000000ff */
[----:B------:R-:W-:Y:S01]  /*5d60*/  @P4 STG.E.U16 desc[UR50][R2.64+0x42], R25 ;  /* 0x0000421902004986 */ /* 0x000fe2000c101532 */
[----:B------:R-:W-:Y:S02]  /*5d70*/  ISETP.GT.AND P0, PT, R0, 0x8, P0 ;  /* 0x000000080000780c */ /* 0x000fe40000704270 */
[----:B------:R-:W-:Y:S01]  /*5d80*/  F2FP.F16.F32.PACK_AB R28, RZ, R28 ;  /* 0x0000001cff1c723e */ /* 0x000fe200000000ff */
[----:B------:R-:W-:Y:S01]  /*5d90*/  @P3 STG.E.U16 desc[UR50][R4.64+0x40], R26 ;  /* 0x0000401a04003986 */ /* 0x000fe2000c101532 */
[----:B------:R-:W-:Y:S02]  /*5da0*/  F2FP.F16.F32.PACK_AB R29, RZ, R29 ;  /* 0x0000001dff1d723e */ /* 0x000fe400000000ff */
[----:B------:R-:W-:Y:S01]  /*5db0*/  F2FP.F16.F32.PACK_AB R30, RZ, R30 ;  /* 0x0000001eff1e723e */ /* 0x000fe200000000ff */
[----:B------:R-:W-:Y:S01]  /*5dc0*/  @P2 STG.E.U16 desc[UR50][R4.64+0x42], R27 ;  /* 0x0000421b04002986 */ /* 0x000fe2000c101532 */
[----:B------:R-:W-:-:S03]  /*5dd0*/  F2FP.F16.F32.PACK_AB R31, RZ, R31 ;  /* 0x0000001fff1f723e */ /* 0x000fc600000000ff */
[----:B------:R-:W-:Y:S04]  /*5de0*/  @P5 STG.E.U16 desc[UR50][R2.64+0x50], R28 ;  /* 0x0000501c02005986 */ /* 0x000fe8000c101532 */
[----:B------:R0:W-:Y:S02]  /*5df0*/  @P6 STG.E.U16 desc[UR50][R2.64+0x52], R29 ;  /* 0x0000521d02006986 */ /* 0x0001e4000c101532 */
[----:B0-----:R-:W-:Y:S02]  /*5e00*/  @P1 IMAD.MOV.U32 R2, RZ, RZ, R4 ;  /* 0x000000ffff021224 */ /* 0x001fe400078e0004 */
[----:B------:R-:W-:-:S05]  /*5e10*/  @P1 IMAD.MOV.U32 R3, RZ, RZ, R5 ;  /* 0x000000ffff031224 */ /* 0x000fca00078e0005 */
[----:B------:R0:W-:Y:S04]  /*5e20*/  @P1 STG.E.U16 desc[UR50][R2.64+0x50], R30 ;  /* 0x0000501e02001986 */ /* 0x0001e8000c101532 */
[----:B------:R0:W-:Y:S02]  /*5e30*/  @P0 STG.E.U16 desc[UR50][R4.64+0x52], R31 ;  /* 0x0000521f04000986 */ /* 0x0001e4000c101532 */
.L_x_77:
[----:B------:R-:W-:Y:S05]  /*5e40*/  BSYNC B0 ;  /* 0x0000000000007941 */ /* 0x000fea0003800000 */
.L_x_31:
[----:B0-----:R-:W-:Y:S01]  /*5e50*/  IMAD.U32 R2, RZ, RZ, UR54 ;  /* 0x00000036ff027e24 */ /* 0x001fe2000f8e00ff */
[----:B------:R-:W-:Y:S01]  /*5e60*/  ULDC.64 UR4, c[0x0][0x650] ;  /* 0x0001940000047ab9 */ /* 0x000fe20000000a00 */
[----:B------:R-:W-:Y:S01]  /*5e70*/  IMAD.U32 R0, RZ, RZ, UR37 ;  /* 0x00000025ff007e24 */ /* 0x000fe2000f8e00ff */
[----:B------:R0:W-:Y:S01]  /*5e80*/  SYNCS.ARRIVE.TRANS64.A1T0 RZ, [R54+UR43], RZ ;  /* 0x000000ff36ff79a7 */ /* 0x0001e2000810002b */
[----:B------:R-:W-:Y:S01]  /*5e90*/  IMAD.U32 R3, RZ, RZ, UR55 ;  /* 0x00000037ff037e24 */ /* 0x000fe2000f8e00ff */
[C---:B------:R-:W-:Y:S01]  /*5ea0*/  LEA R16, P0, R2.reuse, R16, 0x1 ;  /* 0x0000001002107211 */ /* 0x040fe200078008ff */
[----:B-----5:R-:W-:Y:S02]  /*5eb0*/  IMAD.MOV.U32 R18, RZ, RZ, -0x1 ;  /* 0xffffffffff127424 */ /* 0x020fe400078e00ff */
[----:B------:R-:W-:Y:S01]  /*5ec0*/  IMAD.MOV.U32 R19, RZ, RZ, -0x1 ;  /* 0xffffffffff137424 */ /* 0x000fe200078e00ff */
[----:B------:R-:W-:Y:S01]  /*5ed0*/  LEA.HI.X R17, R2, R17, R0, 0x1, P0 ;  /* 0x0000001102117211 */ /* 0x000fe200000f0c00 */
[----:B------:R-:W-:Y:S01]  /*5ee0*/  IMAD.MOV.U32 R2, RZ, RZ, -0x1 ;  /* 0xffffffffff027424 */ /* 0x000fe200078e00ff */
[----:B------:R-:W-:-:S02]  /*5ef0*/  ISETP.GE.U32.AND P0, PT, R16, UR4, PT ;  /* 0x0000000410007c0c */ /* 0x000fc4000bf06070 */
[----:B------:R-:W-:Y:S02]  /*5f00*/  PRMT R0, RZ, 0x7610, R0 ;  /* 0x00007610ff007816 */ /* 0x000fe40000000000 */
[----:B------:R-:W-:-:S13]  /*5f10*/  ISETP.GE.U32.AND.EX P0, PT, R17, UR5, PT, P0 ;  /* 0x0000000511007c0c */ /* 0x000fda000bf06100 */
[----:B0-----:R-:W-:Y:S05]  /*5f20*/  @P0 BRA `(.L_x_78) ;  /* 0x00000004008c0947 */ /* 0x001fea0003800000 */
[----:B------:R-:W0:Y:S01]  /*5f30*/  S2UR UR6, SR_CTAID.X ;  /* 0x00000000000679c3 */ /* 0x000e220000002500 */
[----:B------:R-:W-:Y:S01]  /*5f40*/  ULDC.64 UR4, c[0x0][0x628] ;  /* 0x00018a0000047ab9 */ /* 0x000fe20000000a00 */
[----:B------:R-:W-:Y:S01]  /*5f50*/  ULDC UR7, c[0x0][0x150] ;  /* 0x0000540000077ab9 */ /* 0x000fe20000000800 */
[----:B------:R-:W-:Y:S01]  /*5f60*/  ISETP.NE.U32.AND P0, PT, RZ, UR4, PT ;  /* 0x00000004ff007c0c */ /* 0x000fe2000bf05070 */
[----:B------:R-:W-:Y:S01]  /*5f70*/  ULDC UR15, c[0x0][0x630] ;  /* 0x00018c00000f7ab9 */ /* 0x000fe20000000800 */
[C---:B------:R-:W-:Y:S01]  /*5f80*/  R2UR UR16, R16.reuse ;  /* 0x00000000101072ca */ /* 0x040fe200000e0000 */
[----:B------:R-:W-:Y:S01]  /*5f90*/  ULDC UR18, c[0x0][0x154] ;  /* 0x0000550000127ab9 */ /* 0x000fe20000000800 */
[----:B------:R-:W-:Y:S01]  /*5fa0*/  ISETP.NE.AND.EX P0, PT, RZ, UR5, PT, P0 ;  /* 0x00000005ff007c0c */ /* 0x000fe2000bf05300 */
[----:B------:R-:W1:Y:S01]  /*5fb0*/  S2UR UR20, SR_CTAID.Y ;  /* 0x00000000001479c3 */ /* 0x000e620000002600 */
[----:B------:R-:W-:Y:S02]  /*5fc0*/  R2UR UR17, R17 ;  /* 0x00000000111172ca */ /* 0x000fe400000e0000 */
[----:B------:R-:W-:-:S02]  /*5fd0*/  R2UR UR12, R16 ;  /* 0x00000000100c72ca */ /* 0x000fc400000e0000 */
[----:B------:R-:W-:Y:S02]  /*5fe0*/  R2UR UR13, R17 ;  /* 0x00000000110d72ca */ /* 0x000fe400000e0000 */
[----:B0-----:R-:W-:-:S05]  /*5ff0*/  I2FP.F32.U32 R0, UR6 ;  /* 0x0000000600007c45 */ /* 0x001fca0008201000 */
[----:B------:R-:W-:-:S04]  /*6000*/  FMUL R0, R0, UR7 ;  /* 0x0000000700007c20 */ /* 0x000fc80008400000 */
[----:B------:R0:W0:Y:S01]  /*6010*/  F2I.U32.TRUNC.NTZ R2, R0 ;  /* 0x0000000000027305 */ /* 0x000022000020f000 */
[----:B-1----:R-:W-:Y:S05]  /*6020*/  @!P0 BRA `(.L_x_79) ;  /* 0x0000000000308947 */ /* 0x002fea0003800000 */
        /* <DEDUP_REMOVED lines=12> */
.L_x_79:
[----:B------:R-:W-:Y:S01]  /*60f0*/  USHF.R.U64 UR12, UR12, UR15, UR13 ;  /* 0x0000000f0c0c7299 */ /* 0x000fe2000800120d */
[----:B0-----:R-:W-:Y:S01]  /*6100*/  I2FP.F32.U32 R0, UR20 ;  /* 0x0000001400007c45 */ /* 0x001fe20008201000 */
[----:B------:R-:W-:Y:S02]  /*6110*/  USHF.R.U32.HI UR4, URZ, UR15, UR13 ;  /* 0x0000000f3f047299 */ /* 0x000fe4000801160d */
[----:B------:R-:W-:Y:S02]  /*6120*/  UIADD3 UR7, UP0, URZ, -UR12, URZ ;  /* 0x8000000c3f077290 */ /* 0x000fe4000ff1e03f */
[----:B------:R-:W-:Y:S01]  /*6130*/  FMUL R0, R0, UR18 ;  /* 0x0000001200007c20 */ /* 0x000fe20008400000 */
[----:B------:R-:W-:Y:S01]  /*6140*/  ULDC.64 UR10, c[0x0][0x620] ;  /* 0x00018800000a7ab9 */ /* 0x000fe20000000a00 */
[----:B------:R-:W-:Y:S01]  /*6150*/  UIADD3.X UR4, URZ, ~UR4, URZ, UP0, !UPT ;  /* 0x800000043f047290 */ /* 0x000fe200087fe43f */
[----:B------:R-:W-:Y:S01]  /*6160*/  UMOV UR8, UR16 ;  /* 0x0000001000087c82 */ /* 0x000fe20008000000 */
[----:B------:R-:W-:-:S02]  /*6170*/  UMOV UR9, UR17 ;  /* 0x0000001100097c82 */ /* 0x000fc40008000000 */
[----:B------:R-:W0:Y:S01]  /*6180*/  F2I.U32.TRUNC.NTZ R0, R0 ;  /* 0x0000000000007305 */ /* 0x000e22000020f000 */
[----:B------:R-:W-:Y:S01]  /*6190*/  UIMAD UR4, UR4, UR10, URZ ;  /* 0x0000000a040472a4 */ /* 0x000fe2000f8e023f */
[----:B------:R-:W-:Y:S01]  /*61a0*/  R2UR UR17, R2 ;  /* 0x00000000021172ca */ /* 0x000fe200000e0000 */
        /* <DEDUP_REMOVED lines=9> */
[----:B------:R-:W-:Y:S01]  /*6240*/  USHF.R.U64 UR15, UR8, UR10, UR7 ;  /* 0x0000000a080f7299 */ /* 0x000fe20008001207 */
[----:B0-----:R-:W-:Y:S01]  /*6250*/  R2UR UR11, R0 ;  /* 0x00000000000b72ca */ /* 0x001fe200000e0000 */
[----:B------:R-:W-:Y:S01]  /*6260*/  USHF.R.U32.HI UR7, URZ, UR10, UR7 ;  /* 0x0000000a3f077299 */ /* 0x000fe20008011607 */
[----:B------:R-:W-:Y:S01]  /*6270*/  ISETP.NE.AND.EX P0, PT, RZ, UR5, PT, P0 ;  /* 0x00000005ff007c0c */ /* 0x000fe2000bf05300 */
[----:B------:R-:W-:Y:S01]  /*6280*/  ULDC UR22, c[0x0][0x608] ;  /* 0x0001820000167ab9 */ /* 0x000fe20000000800 */
[----:B------:R-:W-:-:S02]  /*6290*/  UIADD3 UR8, -UR17, URZ, URZ ;  /* 0x0000003f11087290 */ /* 0x000fc4000fffe13f */
[----:B------:R-:W-:Y:S02]  /*62a0*/  USHF.R.U64 UR18, UR15, UR22, UR7 ;  /* 0x000000160f127299 */ /* 0x000fe40008001207 */
[----:B------:R-:W-:Y:S01]  /*62b0*/  USHF.R.U32.HI UR7, URZ, UR22, UR7 ;  /* 0x000000163f077299 */ /* 0x000fe20008011607 */
[----:B------:R-:W-:Y:S01]  /*62c0*/  UMOV UR16, 0x1 ;  /* 0x0000000100107882 */ /* 0x000fe20000000000 */
[----:B------:R-:W-:Y:S02]  /*62d0*/  ULDC UR21, c[0x0][0x144] ;  /* 0x0000510000157ab9 */ /* 0x000fe40000000800 */
[----:B------:R-:W-:Y:S01]  /*62e0*/  USHF.R.U64 UR17, UR18, UR23, UR7 ;  /* 0x0000001712117299 */ /* 0x000fe20008001207 */
[----:B------:R-:W-:Y:S01]  /*62f0*/  ULDC UR13, c[0x0][0x600] ;  /* 0x00018000000d7ab9 */ /* 0x000fe20000000800 */
[----:B------:R-:W-:Y:S02]  /*6300*/  UIADD3 UR22, -UR11, URZ, URZ ;  /* 0x0000003f0b167290 */ /* 0x000fe4000fffe13f */
[----:B------:R-:W-:-:S02]  /*6310*/  USHF.L.U32 UR16, UR16, UR23, URZ ;  /* 0x0000001710107299 */ /* 0x000fc4000800063f */
[----:B------:R-:W-:Y:S02]  /*6320*/  USHF.R.U32.HI UR11, URZ, UR23, UR7 ;  /* 0x000000173f0b7299 */ /* 0x000fe40008011607 */
[----:B------:R-:W-:Y:S02]  /*6330*/  UIADD3 UR14, UR13, -0x1, URZ ;  /* 0xffffffff0d0e7890 */ /* 0x000fe4000fffe03f */
[----:B------:R-:W-:Y:S02]  /*6340*/  ULOP3.LUT UR19, URZ, UR19, URZ, 0x33, !UPT ;  /* 0x000000133f137292 */ /* 0x000fe4000f8e333f */
        /* <DEDUP_REMOVED lines=16> */
.L_x_80:
[----:B------:R-:W-:Y:S01]  /*6450*/  UISETP.NE.AND UP0, UPT, UR45, URZ, UPT ;  /* 0x0000003f2d00728c */ /* 0x000fe2000bf05270 */
[----:B------:R-:W-:Y:S01]  /*6460*/  IMAD.MOV.U32 R0, RZ, RZ, 0x1 ;  /* 0x00000001ff007424 */ /* 0x000fe200078e00ff */
[----:B------:R-:W-:Y:S01]  /*6470*/  USHF.R.U64 UR4, UR10, UR24, UR11 ;  /* 0x000000180a047299 */ /* 0x000fe2000800120b */
[----:B------:R-:W-:Y:S01]  /*6480*/  IMAD.U32 R19, RZ, RZ, UR12 ;  /* 0x0000000cff137e24 */ /* 0x000fe2000f8e00ff */
[----:B------:R-:W-:Y:S02]  /*6490*/  ULOP3.LUT UR19, UR18, UR19, URZ, 0xc0, !UPT ;  /* 0x0000001312137292 */ /* 0x000fe4000f8ec03f */
[----:B------:R-:W-:Y:S02]  /*64a0*/  UIADD3 UR5, -UR4, URZ, URZ ;  /* 0x0000003f04057290 */ /* 0x000fe4000fffe13f */
[----:B------:R-:W-:Y:S02]  /*64b0*/  ULOP3.LUT UR14, UR15, UR14, URZ, 0xc0, !UPT ;  /* 0x0000000e0f0e7292 */ /* 0x000fe4000f8ec03f */
[----:B------:R-:W-:-:S02]  /*64c0*/  UIMAD UR4, UR16, UR4, UR19 ;  /* 0x00000004100472a4 */ /* 0x000fc4000f8e0213 */
        /* <DEDUP_REMOVED lines=9> */
.L_x_78:
[----:B------:R-:W-:Y:S02]  /*6560*/  LOP3.LUT P0, RZ, R0, 0xff, RZ, 0xc0, !PT ;  /* 0x000000ff00ff7812 */ /* 0x000fe4000780c0ff */
[----:B------:R-:W-:-:S11]  /*6570*/  LOP3.LUT R60, R60, 0x1, RZ, 0x3c, !PT ;  /* 0x000000013c3c7812 */ /* 0x000fd600078e3cff */
[----:B------:R-:W-:Y:S05]  /*6580*/  @P0 BRA `(.L_x_81) ;  /* 0xffffffb000100947 */ /* 0x000fea000383ffff */
[----:B------:R-:W-:Y:S05]  /*6590*/  EXIT ;  /* 0x000000000000794d */ /* 0x000fea0003800000 */
.L_x_12:
[----:B------:R-:W-:-:S08]  /*65a0*/  ISETP.NE.AND P0, PT, RZ, UR8, PT ;  /* 0x00000008ff007c0c */ /* 0x000fd0000bf05270 */
[----:B-----5:R-:W0:-:S00]  /*65b0*/  USETMAXREG.DEALLOC.CTAPOOL 0x28 ;  /* 0x00000028000079c8 */ /* 0x020e0000080e0500 */
[----:B------:R-:W-:Y:S05]  /*65c0*/  @P0 EXIT ;  /* 0x000000000000094d */ /* 0x000fea0003800000 */
[----:B0-----:R-:W-:Y:S01]  /*65d0*/  LOP3.LUT P0, RZ, R5, 0xff, RZ, 0xc0, !PT ;  /* 0x000000ff05ff7812 */ /* 0x001fe2000780c0ff */
[----:B------:R-:W-:Y:S02]  /*65e0*/  IMAD.MOV.U32 R8, RZ, RZ, 0x1 ;  /* 0x00000001ff087424 */ /* 0x000fe400078e00ff */
[----:B------:R-:W-:-:S10]  /*65f0*/  IMAD.MOV.U32 R0, RZ, RZ, RZ ;  /* 0x000000ffff007224 */ /* 0x000fd400078e00ff */
[----:B------:R-:W-:Y:S05]  /*6600*/  @!P0 BRA `(.L_x_82) ;  /* 0x0000000c009c8947 */ /* 0x000fea0003800000 */
[----:B------:R-:W-:Y:S01]  /*6610*/  LOP3.LUT P0, RZ, R4, 0x1f, RZ, 0xc0, !PT ;  /* 0x0000001f04ff7812 */ /* 0x000fe2000780c0ff */
[----:B------:R-:W-:Y:S01]  /*6620*/  ULDC UR21, c[0x0][0x658] ;  /* 0x0001960000157ab9 */ /* 0x000fe20000000800 */
[----:B------:R-:W-:Y:S01]  /*6630*/  UMOV UR4, 0xffffffff ;  /* 0xffffffff00047882 */ /* 0x000fe20000000000 */
[----:B------:R-:W-:Y:S01]  /*6640*/  BSSY B0, `(.L_x_82) ;  /* 0x00000e3000007945 */ /* 0x000fe20003800000 */
[----:B------:R-:W-:Y:S01]  /*6650*/  USHF.L.U32 UR4, UR4, UR21, URZ ;  /* 0x0000001504047299 */ /* 0x000fe2000800063f */
[C---:B------:R-:W-:Y:S01]  /*6660*/  ISETP.NE.AND P3, PT, R3.reuse, RZ, PT ;  /* 0x000000ff0300720c */ /* 0x040fe20003f65270 */
[----:B------:R-:W-:Y:S01]  /*6670*/  IMAD.MOV.U32 R9, RZ, RZ, 0x1 ;  /* 0x00000001ff097424 */ /* 0x000fe200078e00ff */
[----:B------:R-:W-:Y:S01]  /*6680*/  ISETP.NE.OR P0, PT, R3, RZ, !P0 ;  /* 0x000000ff0300720c */ /* 0x000fe20004705670 */
[----:B------:R-:W-:Y:S01]  /*6690*/  IMAD.MOV.U32 R8, RZ, RZ, 0x1 ;  /* 0x00000001ff087424 */ /* 0x000fe200078e00ff */
[----:B------:R-:W-:Y:S01]  /*66a0*/  ULDC UR13, c[0x0][0x600] ;  /* 0x00018000000d7ab9 */ /* 0x000fe20000000800 */
[----:B------:R-:W-:Y:S01]  /*66b0*/  IMAD.MOV.U32 R0, RZ, RZ, RZ ;  /* 0x000000ffff007224 */ /* 0x000fe200078e00ff */
[----:B------:R-:W-:Y:S01]  /*66c0*/  UMOV UR5, 0x1 ;  /* 0x0000000100057882 */ /* 0x000fe20000000000 */
[----:B------:R-:W-:-:S02]  /*66d0*/  UIADD3 UR23, UR38, 0x1, URZ ;  /* 0x0000000126177890 */ /* 0x000fc4000fffe03f */
[----:B------:R-:W-:Y:S02]  /*66e0*/  ULOP3.LUT UR29, UR39, 0x2, URZ, 0xfc, !UPT ;  /* 0x00000002271d7892 */ /* 0x000fe4000f8efc3f */
[----:B------:R-:W-:Y:S02]  /*66f0*/  UIADD3 UR13, UR13, -0x1, URZ ;  /* 0xffffffff0d0d7890 */ /* 0x000fe4000fffe03f */
[----:B------:R-:W-:Y:S02]  /*6700*/  USHF.L.U32 UR21, UR5, UR21, URZ ;  /* 0x0000001505157299 */ /* 0x000fe4000800063f */
[----:B------:R-:W-:Y:S01]  /*6710*/  ULOP3.LUT UR22, URZ, UR4, URZ, 0x33, !UPT ;  /* 0x000000043f167292 */ /* 0x000fe2000f8e333f */
[----:B------:R-:W-:-:S11]  /*6720*/  ULDC.64 UR14, c[0x0][0x198] ;  /* 0x00006600000e7ab9 */ /* 0x000fd60000000a00 */
.L_x_94:
[----:B------:R-:W-:-:S03]  /*6730*/  UMOV UR4, 0xffffffff ;  /* 0xffffffff00047882 */ /* 0x000fc60000000000 */
[----:B------:R-:W-:Y:S05]  /*6740*/  BRA.DIV UR4, `(.L_x_83) ;  /* 0x0000001204647947 */ /* 0x000fea000b800000 */
[----:B------:R-:W-:-:S13]  /*6750*/  ELECT P6, URZ, PT ;  /* 0x00000000003f782f */ /* 0x000fda00038c0000 */
.L_x_107:
[----:B------:R-:W0:Y:S01]  /*6760*/  LDC R3, c[0x0][0x28c] ;  /* 0x0000a300ff037b82 */ /* 0x000e220000000800 */
[----:B------:R-:W-:Y:S01]  /*6770*/  BSSY B1, `(.L_x_84) ;  /* 0x000005a000017945 */ /* 0x000fe20003800000 */
[----:B0-----:R-:W-:-:S13]  /*6780*/  ISETP.LT.OR P6, PT, R3, 0x1, !P6 ;  /* 0x000000010300780c */ /* 0x001fda00077c1670 */
[----:B------:R-:W-:Y:S05]  /*6790*/  @P6 BRA `(.L_x_85) ;  /* 0x00000004005c6947 */ /* 0x000fea0003800000 */
[----:B------:R-:W-:Y:S02]  /*67a0*/  IMAD R6, R2, 0x30, RZ ;  /* 0x0000003002067824 */ /* 0x000fe400078e02ff */
[----:B------:R-:W-:Y:S02]  /*67b0*/  IMAD.SHL.U32 R18, R18, 0x40, RZ ;  /* 0x0000004012127824 */ /* 0x000fe400078e00ff */
[----:B------:R-:W-:Y:S02]  /*67c0*/  IMAD.MOV.U32 R11, RZ, RZ, RZ ;  /* 0x000000ffff0b7224 */ /* 0x000fe400078e00ff */
[----:B------:R-:W-:Y:S02]  /*67d0*/  IMAD.U32 R12, RZ, RZ, UR23 ;  /* 0x00000017ff0c7e24 */ /* 0x000fe4000f8e00ff */
[----:B------:R-:W-:Y:S02]  /*67e0*/  IMAD.MOV.U32 R2, RZ, RZ, R8 ;  /* 0x000000ffff027224 */ /* 0x000fe400078e0008 */
[----:B------:R-:W-:-:S07]  /*67f0*/  IMAD.MOV.U32 R3, RZ, RZ, R0 ;  /* 0x000000ffff037224 */ /* 0x000fce00078e0000 */
.L_x_89:
[----:B------:R-:W0:Y:S01]  /*6800*/  S2R R5, SR_CgaCtaId ;  /* 0x0000000000057919 */ /* 0x000e220000008800 */
[----:B------:R-:W-:-:S04]  /*6810*/  MOV R4, 0x400 ;  /* 0x0000040000047802 */ /* 0x000fc80000000f00 */
[----:B0-----:R-:W-:Y:S02]  /*6820*/  LEA R10, R5, R4, 0x18 ;  /* 0x00000004050a7211 */ /* 0x001fe400078ec0ff */
[----:B------:R-:W-:Y:S01]  /*6830*/  SHF.L.U32 R4, R2, 0x1f, RZ ;  /* 0x0000001f02047819 */ /* 0x000fe200000006ff */
[----:B------:R-:W0:Y:S02]  /*6840*/  @!P3 LDC R5, c[0x0][0x500] ;  /* 0x00014000ff05bb82 */ /* 0x000e240000000800 */
[----:B------:R-:W-:-:S04]  /*6850*/  IMAD R7, R3, 0x8, R10 ;  /* 0x0000000803077824 */ /* 0x000fc800078e020a */
[----:B------:R-:W1:Y:S02]  /*6860*/  SYNCS.PHASECHK.TRANS64.TRYWAIT P1, [R7+URZ+0x20], R4 ;  /* 0x00002004070075a7 */ /* 0x000e64000802017f */
[----:B-1----:R-:W-:Y:S05]  /*6870*/  @!P1 BRA `(.L_x_86) ;  /* 0x0000001000389947 */ /* 0x002fea0003800000 */
.L_x_108:
[----:B------:R-:W-:Y:S01]  /*6880*/  UPRMT UR4, UR29, 0x9910, URZ ;  /* 0x000099101d047896 */ /* 0x000fe2000800003f */
[----:B0-----:R0:W-:Y:S03]  /*6890*/  @!P3 SYNCS.ARRIVE.TRANS64 RZ, [R7+URZ], R5 ;  /* 0x0000000507ffb9a7 */ /* 0x0011e6000800003f */
[----:B------:R-:W-:-:S06]  /*68a0*/  UISETP.NE.AND UP0, UPT, UR4, 0x2, UPT ;  /* 0x000000020400788c */ /* 0x000fcc000bf05270 */
[----:B------:R-:W-:-:S13]  /*68b0*/  PLOP3.LUT P1, PT, PT, PT, UP0, 0x80, 0x0 ;  /* 0x000000000000781c */ /* 0x000fda0003f2f008 */
[----:B0-----:R-:W-:Y:S05]  /*68c0*/  @P1 BRA `(.L_x_87) ;  /* 0x0000000000041947 */ /* 0x001fea0003800000 */
[----:B------:R-:W-:Y:S01]  /*68d0*/  BPT.TRAP 0x1 ;  /* 0x000000040000795c */ /* 0x000fe20000300000 */
.L_x_87:
[----:B------:R-:W-:Y:S05]  /*68e0*/  @P0 BRA `(.L_x_88) ;  /* 0x0000000000040947 */ /* 0x000fea0003800000 */
[----:B------:R-:W-:Y:S01]  /*68f0*/  BPT.TRAP 0x1 ;  /* 0x000000040000795c */ /* 0x000fe20000300000 */
.L_x_88:
[--C-:B-1----:R-:W-:Y:S01]  /*6900*/  IMAD R4, R3, 0x8000, R10.reuse ;  /* 0x0000800003047824 */ /* 0x102fe200078e020a */
[----:B------:R-:W-:Y:S01]  /*6910*/  R2UR UR10, R11 ;  /* 0x000000000b0a72ca */ /* 0x000fe200000e0000 */
[----:B------:R-:W-:Y:S01]  /*6920*/  IMAD R10, R3, 0x6000, R10 ;  /* 0x00006000030a7824 */ /* 0x000fe200078e020a */
[----:B------:R-:W-:Y:S01]  /*6930*/  R2UR UR9, R7 ;  /* 0x00000000070972ca */ /* 0x000fe200000e0000 */
[----:B------:R-:W-:Y:S01]  /*6940*/  UIADD3 UR30, UP0, UR14, 0xf0, URZ ;  /* 0x000000f00e1e7890 */ /* 0x000fe2000ff1e03f */
[----:B------:R-:W-:Y:S01]  /*6950*/  R2UR UR40, R4 ;  /* 0x00000000042872ca */ /* 0x000fe200000e0000 */
[----:B------:R-:W-:Y:S01]  /*6960*/  VIADD R12, R12, 0xffffffff ;  /* 0xffffffff0c0c7836 */ /* 0x000fe20000000000 */
[----:B------:R-:W-:Y:S01]  /*6970*/  R2UR UR18, R10 ;  /* 0x000000000a1272ca */ /* 0x000fe200000e0000 */
[----:B------:R-:W-:Y:S01]  /*6980*/  UIADD3.X UR31, URZ, UR15, URZ, UP0, !UPT ;  /* 0x0000000f3f1f7290 */ /* 0x000fe200087fe43f */
[----:B------:R-:W-:Y:S01]  /*6990*/  R2UR UR11, R18 ;  /* 0x00000000120b72ca */ /* 0x000fe200000e0000 */
[----:B------:R-:W-:Y:S01]  /*69a0*/  UIADD3 UR6, UP1, UR14, 0x1f0, URZ ;  /* 0x000001f00e067890 */ /* 0x000fe2000ff3e03f */
[----:B------:R-:W-:Y:S01]  /*69b0*/  R2UR UR12, R19 ;  /* 0x00000000130c72ca */ /* 0x000fe200000e0000 */
[----:B------:R-:W-:Y:S01]  /*69c0*/  UMOV UR4, 0x0 ;  /* 0x0000000000047882 */ /* 0x000fe20000000000 */
[----:B------:R-:W-:Y:S01]  /*69d0*/  R2UR UR35, R6 ;  /* 0x00000000062372ca */ /* 0x000fe200000e0000 */
[----:B------:R-:W-:Y:S01]  /*69e0*/  UIADD3 UR58, UR10, 0x40, URZ ;  /* 0x000000400a3a7890 */ /* 0x000fe2000fffe03f */
[----:B------:R-:W-:Y:S01]  /*69f0*/  ISETP.GT.AND P2, PT, R12, 0x1, PT ;  /* 0x000000010c00780c */ /* 0x000fe20003f44270 */
[----:B------:R-:W-:Y:S01]  /*6a00*/  UIADD3 UR50, UR10, 0x80, URZ ;  /* 0x000000800a327890 */ /* 0x000fe2000fffe03f */
[----:B------:R-:W-:Y:S01]  /*6a10*/  VIADD R3, R3, 0x1 ;  /* 0x0000000103037836 */ /* 0x000fe20000000000 */
[----:B------:R-:W-:Y:S01]  /*6a20*/  UIADD3 UR8, UR40, 0x180, URZ ;  /* 0x0000018028087890 */ /* 0x000fe2000fffe03f */
[----:B------:R-:W-:Y:S01]  /*6a30*/  VIADD R11, R11, 0x100 ;  /* 0x000001000b0b7836 */ /* 0x000fe20000000000 */
[----:B------:R-:W-:-:S02]  /*6a40*/  UIADD3 UR56, UR40, 0x2180, URZ ;  /* 0x0000218028387890 */ /* 0x000fc4000fffe03f */
[----:B------:R-:W-:Y:S01]  /*6a50*/  UIADD3 UR48, UR40, 0x4180, URZ ;  /* 0x0000418028307890 */ /* 0x000fe2000fffe03f */
[C---:B------:R-:W-:Y:S01]  /*6a60*/  ISETP.NE.AND P1, PT, R3.reuse, 0x4, PT ;  /* 0x000000040300780c */ /* 0x040fe20003f25270 */
[----:B------:R-:W-:Y:S02]  /*6a70*/  UIADD3 UR42, UR10, 0xc0, URZ ;  /* 0x000000c00a2a7890 */ /* 0x000fe4000fffe03f */
[----:B------:R-:W-:Y:S01]  /*6a80*/  UIADD3 UR40, UR40, 0x6180, URZ ;  /* 0x0000618028287890 */ /* 0x000fe2000fffe03f */
[----:B------:R-:W-:Y:S01]  /*6a90*/  SEL R5, RZ, 0x1, P1 ;  /* 0x00000001ff057807 */ /* 0x000fe20000800000 */
[----:B------:R-:W-:Y:S01]  /*6aa0*/  UMOV UR5, 0x10000000 ;  /* 0x1000000000057882 */ /* 0x000fe20000000000 */
[----:B------:R-:W-:Y:S01]  /*6ab0*/  UIADD3.X UR7, URZ, UR15, URZ, UP1, !UPT ;  /* 0x0000000f3f077290 */ /* 0x000fe20008ffe43f */
[----:B------:R0:W-:Y:S01]  /*6ac0*/  UTMALDG.3D [UR8], [UR30], desc[UR4] ;  /* 0x000004081e0075b4 */ /* 0x0001e20008011000 */
[----:B------:R-:W-:Y:S01]  /*6ad0*/  UIADD3 UR32, UR18, 0x20180, URZ ;  /* 0x0002018012207890 */ /* 0x000fe2000fffe03f */
[----:B------:R-:W-:Y:S01]  /*6ae0*/  LOP3.LUT R2, R2, R5, RZ, 0x3c, !PT ;  /* 0x0000000502027212 */ /* 0x000fe200078e3cff */
[----:B------:R-:W-:Y:S01]  /*6af0*/  UIADD3 UR24, UR18, 0x21980, URZ ;  /* 0x0002198012187890 */ /* 0x000fe2000fffe03f */
[----:B------:R-:W-:Y:S01]  /*6b00*/  SEL R3, R3, RZ, P1 ;  /* 0x000000ff03037207 */ /* 0x000fe20000800000 */
[----:B------:R-:W-:Y:S01]  /*6b10*/  UIADD3 UR16, UR18, 0x23180, URZ ;  /* 0x0002318012107890 */ /* 0x000fe2000fffe03f */
[----:B------:R-:W-:Y:S01]  /*6b20*/  UMOV UR57, UR9 ;  /* 0x0000000900397c82 */ /* 0x000fe20008000000 */
        /* <DEDUP_REMOVED lines=8> */
[----:B------:R1:W-:Y:S01]  /*6bb0*/  UTMALDG.3D [UR56], [UR30], desc[UR4] ;  /* 0x000004381e0075b4 */ /* 0x0003e20008011000 */
[----:B------:R-:W-:Y:S01]  /*6bc0*/  UMOV UR33, UR9 ;  /* 0x0000000900217c82 */ /* 0x000fe20008000000 */
[----:B------:R-:W-:Y:S01]  /*6bd0*/  UMOV UR34, UR10 ;  /* 0x0000000a00227c82 */ /* 0x000fe20008000000 */
[----:B------:R-:W-:Y:S01]  /*6be0*/  UMOV UR36, UR12 ;  /* 0x0000000c00247c82 */ /* 0x000fe20008000000 */
[----:B------:R-:W-:Y:S01]  /*6bf0*/  UMOV UR25, UR9 ;  /* 0x0000000900197c82 */ /* 0x000fe20008000000 */
[----:B------:R-:W-:Y:S01]  /*6c00*/  UMOV UR27, UR35 ;  /* 0x00000023001b7c82 */ /* 0x000fe20008000000 */
[----:B------:R-:W-:Y:S01]  /*6c10*/  UMOV UR28, UR12 ;  /* 0x0000000c001c7c82 */ /* 0x000fe20008000000 */
[----:B------:R-:W-:Y:S01]  /*6c20*/  UMOV UR26, UR58 ;  /* 0x0000003a001a7c82 */ /* 0x000fe20008000000 */
[----:B0-----:R-:W-:Y:S01]  /*6c30*/  UIADD3 UR8, UR18, 0x24980, URZ ;  /* 0x0002498012087890 */ /* 0x001fe2000fffe03f */
[----:B------:R1:W-:Y:S01]  /*6c40*/  UTMALDG.3D [UR48], [UR30], desc[UR4] ;  /* 0x000004301e0075b4 */ /* 0x0003e20008011000 */
[----:B------:R-:W-:Y:S01]  /*6c50*/  UMOV UR17, UR9 ;  /* 0x0000000900117c82 */ /* 0x000fe20008000000 */
[----:B------:R-:W-:Y:S01]  /*6c60*/  UMOV UR19, UR35 ;  /* 0x0000002300137c82 */ /* 0x000fe20008000000 */
[----:B------:R-:W-:Y:S01]  /*6c70*/  UMOV UR20, UR12 ;  /* 0x0000000c00147c82 */ /* 0x000fe20008000000 */
[----:B------:R-:W-:Y:S01]  /*6c80*/  UMOV UR18, UR50 ;  /* 0x0000003200127c82 */ /* 0x000fe20008000000 */
[----:B------:R-:W-:Y:S01]  /*6c90*/  UMOV UR11, UR35 ;  /* 0x00000023000b7c82 */ /* 0x000fe20008000000 */
[----:B------:R-:W-:Y:S01]  /*6ca0*/  UMOV UR10, UR42 ;  /* 0x0000002a000a7c82 */ /* 0x000fe20008000000 */
[----:B------:R1:W-:Y:S01]  /*6cb0*/  UTMALDG.3D [UR40], [UR30], desc[UR4] ;  /* 0x000004281e0075b4 */ /* 0x0003e20008011000 */
[----:B------:R1:W-:Y:S01]  /*6cc0*/  UTMALDG.3D [UR32], [UR6], desc[UR4] ;  /* 0x00000420060075b4 */ /* 0x0003e20008011000 */
[----:B------:R1:W-:Y:S01]  /*6cd0*/  UTMALDG.3D [UR24], [UR6], desc[UR4] ;  /* 0x00000418060075b4 */ /* 0x0003e20008011000 */
[----:B------:R1:W-:Y:S01]  /*6ce0*/  UTMALDG.3D [UR16], [UR6], desc[UR4] ;  /* 0x00000410060075b4 */ /* 0x0003e20008011000 */
[----:B------:R1:W-:Y:S02]  /*6cf0*/  UTMALDG.3D [UR8], [UR6], desc[UR4] ;  /* 0x00000408060075b4 */ /* 0x0003e40008011000 */
[----:B-1----:R-:W-:Y:S05]  /*6d00*/  @P2 BRA `(.L_x_89) ;  /* 0xfffffff800bc2947 */ /* 0x002fea000383ffff */
.L_x_85:
[----:B------:R-:W-:Y:S05]  /*6d10*/  BSYNC B1 ;  /* 0x0000000000017941 */ /* 0x000fea0003800000 */
.L_x_84:
[----:B------:R-:W-:Y:S01]  /*6d20*/  LOP3.LUT P4, RZ, R9, 0xff, RZ, 0xc0, !PT ;  /* 0x000000ff09ff7812 */ /* 0x000fe2000788c0ff */
[----:B------:R-:W-:Y:S01]  /*6d30*/  VIADD R0, R0, UR38 ;  /* 0x0000002600007c36 */ /* 0x000fe20008000000 */
[----:B------:R-:W-:Y:S01]  /*6d40*/  ULDC.64 UR4, c[0x0][0x650] ;  /* 0x0001940000047ab9 */ /* 0x000fe20000000a00 */
[----:B------:R-:W-:Y:S01]  /*6d50*/  BSSY B1, `(.L_x_90) ;  /* 0x000006f000017945 */ /* 0x000fe20003800000 */
[----:B------:R-:W-:Y:S01]  /*6d60*/  IMAD.MOV.U32 R18, RZ, RZ, -0x1 ;  /* 0xffffffffff127424 */ /* 0x000fe200078e00ff */
[----:B------:R-:W-:Y:S01]  /*6d70*/  PRMT R9, RZ, 0x7610, R9 ;  /* 0x00007610ff097816 */ /* 0x000fe20000000009 */
[----:B------:R-:W-:Y:S01]  /*6d80*/  IMAD.MOV.U32 R19, RZ, RZ, -0x1 ;  /* 0xffffffffff137424 */ /* 0x000fe200078e00ff */
[C---:B------:R-:W-:Y:S02]  /*6d90*/  ISETP.GT.U32.AND P1, PT, R0.reuse, 0x3, PT ;  /* 0x000000030000780c */ /* 0x040fe40003f24070 */
[----:B------:R-:W-:Y:S02]  /*6da0*/  SHF.R.U32.HI R2, RZ, 0x2, R0 ;  /* 0x00000002ff027819 */ /* 0x000fe40000011600 */
[----:B------:R-:W-:-:S02]  /*6db0*/  LOP3.LUT R0, R0, 0x3, RZ, 0xc0, !PT ;  /* 0x0000000300007812 */ /* 0x000fc400078ec0ff */
[----:B------:R-:W0:Y:S01]  /*6dc0*/  @P4 S2R R4, SR_CgaCtaId ;  /* 0x0000000000044919 */ /* 0x000e220000008800 */
[----:B------:R-:W-:Y:S02]  /*6dd0*/  @P4 MOV R3, 0x400 ;  /* 0x0000040000034802 */ /* 0x000fe40000000f00 */
[----:B------:R-:W-:-:S04]  /*6de0*/  LOP3.LUT R2, R2, 0x1, RZ, 0xc0, !PT ;  /* 0x0000000102027812 */ /* 0x000fc800078ec0ff */
[----:B------:R-:W-:Y:S02]  /*6df0*/  ISETP.NE.U32.AND P2, PT, R2, 0x1, PT ;  /* 0x000000010200780c */ /* 0x000fe40003f45070 */
[----:B0-----:R-:W-:Y:S01]  /*6e00*/  @P4 LEA R3, R4, R3, 0x18 ;  /* 0x0000000304034211 */ /* 0x001fe200078ec0ff */
[----:B------:R-:W-:-:S03]  /*6e10*/  IMAD.U32 R4, RZ, RZ, UR38 ;  /* 0x00000026ff047e24 */ /* 0x000fc6000f8e00ff */
[----:B------:R0:W-:Y:S01]  /*6e20*/  @P4 SYNCS.ARRIVE.TRANS64.A1T0 RZ, [R3+URZ+0x78], RZ ;  /* 0x000078ff03ff49a7 */ /* 0x0001e2000810003f */
[----:B------:R-:W-:Y:S02]  /*6e30*/  IADD3 R16, P4, R16, UR54, RZ ;  /* 0x0000003610107c10 */ /* 0x000fe4000ff9e0ff */
[----:B------:R-:W-:Y:S02]  /*6e40*/  ISETP.LT.U32.AND P1, PT, R4, 0x4, P1 ;  /* 0x000000040400780c */ /* 0x000fe40000f21070 */
[----:B------:R-:W-:Y:S02]  /*6e50*/  IADD3.X R17, R17, UR37, RZ, P4, !PT ;  /* 0x0000002511117c10 */ /* 0x000fe4000a7fe4ff */
[----:B------:R-:W-:Y:S02]  /*6e60*/  ISETP.GE.U32.AND P4, PT, R16, UR4, PT ;  /* 0x0000000410007c0c */ /* 0x000fe4000bf86070 */
[----:B0-----:R-:W-:Y:S02]  /*6e70*/  SEL R3, RZ, 0x1, !P1 ;  /* 0x00000001ff037807 */ /* 0x001fe40004800000 */
[----:B------:R-:W-:-:S02]  /*6e80*/  ISETP.GE.U32.AND.EX P1, PT, R17, UR5, PT, P4 ;  /* 0x0000000511007c0c */ /* 0x000fc4000bf26140 */
[----:B------:R-:W-:-:S04]  /*6e90*/  ISETP.GT.U32.AND P2, PT, R4, 0x3, !P2 ;  /* 0x000000030400780c */ /* 0x000fc80005744070 */
[----:B------:R-:W-:-:S04]  /*6ea0*/  SEL R2, RZ, 0x1, !P2 ;  /* 0x00000001ff027807 */ /* 0x000fc80005000000 */
[--C-:B------:R-:W-:Y:S01]  /*6eb0*/  LOP3.LUT R8, R2, R8, R3.reuse, 0x96, !PT ;  /* 0x0000000802087212 */ /* 0x100fe200078e9603 */
[----:B------:R-:W-:Y:S01]  /*6ec0*/  IMAD.MOV.U32 R2, RZ, RZ, -0x1 ;  /* 0xffffffffff027424 */ /* 0x000fe200078e00ff */
[----:B------:R-:W-:Y:S01]  /*6ed0*/  PRMT R3, RZ, 0x7610, R3 ;  /* 0x00007610ff037816 */ /* 0x000fe20000000003 */
[----:B------:R-:W-:Y:S06]  /*6ee0*/  @P1 BRA `(.L_x_91) ;  /* 0x0000000400541947 */ /* 0x000fec0003800000 */
[----:B------:R-:W0:Y:S01]  /*6ef0*/  S2UR UR4, SR_CTAID.X ;  /* 0x00000000000479c3 */ /* 0x000e220000002500 */
[----:B------:R-:W-:Y:S01]  /*6f00*/  ULDC.64 UR6, c[0x0][0x628] ;  /* 0x00018a0000067ab9 */ /* 0x000fe20000000a00 */
[----:B------:R-:W-:Y:S01]  /*6f10*/  ULDC UR5, c[0x0][0x150] ;  /* 0x0000540000057ab9 */ /* 0x000fe20000000800 */
[----:B------:R-:W-:Y:S01]  /*6f20*/  ISETP.NE.U32.AND P1, PT, RZ, UR6, PT ;  /* 0x00000006ff007c0c */ /* 0x000fe2000bf25070 */
[----:B------:R-:W-:Y:S01]  /*6f30*/  ULDC UR8, c[0x0][0x630] ;  /* 0x00018c0000087ab9 */ /* 0x000fe20000000800 */
[----:B------:R-:W-:Y:S01]  /*6f40*/  ULDC UR10, c[0x0][0x154] ;  /* 0x00005500000a7ab9 */ /* 0x000fe20000000800 */
[----:B------:R-:W-:Y:S01]  /*6f50*/  IMAD.MOV.U32 R2, RZ, RZ, R16 ;  /* 0x000000ffff027224 */ /* 0x000fe200078e0010 */
[----:B------:R-:W-:Y:S01]  /*6f60*/  ISETP.NE.AND.EX P1, PT, RZ, UR7, PT, P1 ;  /* 0x00000007ff007c0c */ /* 0x000fe2000bf25310 */
[----:B------:R-:W1:Y:S01]  /*6f70*/  S2UR UR9, SR_CTAID.Y ;  /* 0x00000000000979c3 */ /* 0x000e620000002600 */
[----:B0-----:R-:W-:-:S05]  /*6f80*/  I2FP.F32.U32 R3, UR4 ;  /* 0x0000000400037c45 */ /* 0x001fca0008201000 */
[----:B------:R-:W-:Y:S01]  /*6f90*/  FMUL R10, R3, UR5 ;  /* 0x00000005030a7c20 */ /* 0x000fe20008400000 */
[----:B------:R-:W-:-:S05]  /*6fa0*/  IMAD.MOV.U32 R3, RZ, RZ, R17 ;  /* 0x000000ffff037224 */ /* 0x000fca00078e0011 */
[----:B------:R-:W-:Y:S05]  /*6fb0*/  @!P1 BRA `(.L_x_92) ;  /* 0x0000000000289947 */ /* 0x000fea0003800000 */
[----:B------:R-:W-:Y:S02]  /*6fc0*/  ULDC UR5, c[0x0][0x634] ;  /* 0x00018d0000057ab9 */ /* 0x000fe40000000800 */
[----:B------:R-:W-:-:S05]  /*6fd0*/  IADD3 R7, P1, R16, UR5, RZ ;  /* 0x0000000510077c10 */ /* 0x000fca000ff3e0ff */
[----:B------:R-:W-:-:S04]  /*6fe0*/  IMAD.X R11, RZ, RZ, R17, P1 ;  /* 0x000000ffff0b7224 */ /* 0x000fc800008e0611 */
[----:B------:R-:W-:-:S04]  /*6ff0*/  IMAD.WIDE.U32 R4, R11, UR6, RZ ;  /* 0x000000060b047c25 */ /* 0x000fc8000f8e00ff */
[----:B------:R-:W-:-:S04]  /*7000*/  IMAD.WIDE.U32 R4, P1, R7, UR7, R4 ;  /* 0x0000000707047c25 */ /* 0x000fc8000f820004 */
[----:B------:R-:W-:-:S04]  /*7010*/  IMAD.WIDE.U32 R6, R7, UR6, RZ ;  /* 0x0000000607067c25 */ /* 0x000fc8000f8e00ff */
[----:B------:R-:W-:Y:S01]  /*7020*/  IMAD.X R3, RZ, RZ, RZ, P1 ;  /* 0x000000ffff037224 */ /* 0x000fe200008e06ff */
[----:B------:R-:W-:Y:S01]  /*7030*/  IADD3 RZ, P1, R7, R4, RZ ;  /* 0x0000000407ff7210 */ /* 0x000fe20007f3e0ff */
[----:B------:R-:W-:-:S04]  /*7040*/  IMAD.MOV.U32 R2, RZ, RZ, R5 ;  /* 0x000000ffff027224 */ /* 0x000fc800078e0005 */
[----:B------:R-:W-:-:S08]  /*7050*/  IMAD.WIDE.U32.X R2, R11, UR7, R2, P1 ;  /* 0x000000070b027c25 */ /* 0x000fd000088e0402 */
.L_x_92:
[--C-:B------:R-:W-:Y:S01]  /*7060*/  SHF.R.U64 R19, R2, UR8, R3.reuse ;  /* 0x0000000802137c19 */ /* 0x100fe20008001203 */
[----:B------:R-:W0:Y:S01]  /*7070*/  F2I.U32.TRUNC.NTZ R10, R10 ;  /* 0x0000000a000a7305 */ /* 0x000e22000020f000 */
[----:B------:R-:W-:Y:S01]  /*7080*/  SHF.R.U32.HI R2, RZ, UR8, R3 ;  /* 0x00000008ff027c19 */ /* 0x000fe20008011603 */
[----:B------:R-:W-:Y:S01]  /*7090*/  ULDC.64 UR6, c[0x0][0x620] ;  /* 0x0001880000067ab9 */ /* 0x000fe20000000a00 */
[----:B------:R-:W-:Y:S01]  /*70a0*/  IADD3 R5, P1, RZ, -R19, RZ ;  /* 0x80000013ff057210 */ /* 0x000fe20007f3e0ff */
[----:B------:R-:W2:Y:S01]  /*70b0*/  LDC R15, c[0x0][0x610] ;  /* 0x00018400ff0f7b82 */ /* 0x000ea20000000800 */
[----:B-1----:R-:W-:Y:S01]  /*70c0*/  I2FP.F32.U32 R4, UR9 ;  /* 0x0000000900047c45 */ /* 0x002fe20008201000 */
[----:B------:R-:W-:Y:S01]  /*70d0*/  ULDC UR8, c[0x0][0x658] ;  /* 0x0001960000087ab9 */ /* 0x000fe20000000800 */
[----:B------:R-:W-:Y:S01]  /*70e0*/  ULDC UR12, c[0x0][0x648] ;  /* 0x00019200000c7ab9 */ /* 0x000fe20000000800 */
[----:B------:R-:W-:Y:S02]  /*70f0*/  IMAD.X R2, RZ, RZ, ~R2, P1 ;  /* 0x000000ffff027224 */ /* 0x000fe400008e0e02 */
[----:B------:R-:W-:Y:S01]  /*7100*/  FMUL R6, R4, UR10 ;  /* 0x0000000a04067c20 */ /* 0x000fe20008400000 */
[----:B------:R-:W-:Y:S01]  /*7110*/  ULDC.64 UR10, c[0x0][0x640] ;  /* 0x00019000000a7ab9 */ /* 0x000fe20000000a00 */
[----:B------:R-:W-:Y:S01]  /*7120*/  IMAD R4, R2, UR6, RZ ;  /* 0x0000000602047c24 */ /* 0x000fe2000f8e02ff */
[----:B------:R-:W-:Y:S01]  /*7130*/  ISETP.NE.U32.AND P1, PT, RZ, UR10, PT ;  /* 0x0000000aff007c0c */ /* 0x000fe2000bf25070 */
[C---:B------:R-:W-:Y:S01]  /*7140*/  IMAD.WIDE.U32 R2, R5.reuse, UR6, R16 ;  /* 0x0000000605027c25 */ /* 0x040fe2000f8e0010 */
[----:B0-----:R-:W-:Y:S01]  /*7150*/  R2UR UR5, R10 ;  /* 0x000000000a0572ca */ /* 0x001fe200000e0000 */
[----:B------:R-:W0:Y:S01]  /*7160*/  F2I.U32.TRUNC.NTZ R6, R6 ;  /* 0x0000000600067305 */ /* 0x000e22000020f000 */
[----:B------:R-:W-:Y:S01]  /*7170*/  ULDC UR6, c[0x0][0x618] ;  /* 0x0001860000067ab9 */ /* 0x000fe20000000800 */
[----:B------:R-:W-:Y:S01]  /*7180*/  IMAD R5, R5, UR7, R4 ;  /* 0x0000000705057c24 */ /* 0x000fe2000f8e0204 */
[----:B------:R-:W-:-:S03]  /*7190*/  ISETP.NE.AND.EX P1, PT, RZ, UR11, PT, P1 ;  /* 0x0000000bff007c0c */ /* 0x000fc6000bf25310 */
[----:B------:R-:W-:-:S05]  /*71a0*/  IMAD.IADD R3, R3, 0x1, R5 ;  /* 0x0000000103037824 */ /* 0x000fca00078e0205 */
[--C-:B------:R-:W-:Y:S02]  /*71b0*/  SHF.R.U64 R10, R2, UR6, R3.reuse ;  /* 0x00000006020a7c19 */ /* 0x100fe40008001203 */
[----:B------:R-:W-:Y:S01]  /*71c0*/  SHF.R.U32.HI R3, RZ, UR6, R3 ;  /* 0x00000006ff037c19 */ /* 0x000fe20008011603 */
[----:B------:R-:W-:Y:S01]  /*71d0*/  ULDC UR6, c[0x0][0x608] ;  /* 0x0001820000067ab9 */ /* 0x000fe20000000800 */
[----:B0-----:R-:W-:Y:S02]  /*71e0*/  R2UR UR7, R6 ;  /* 0x00000000060772ca */ /* 0x001fe400000e0000 */
[--C-:B------:R-:W-:Y:S02]  /*71f0*/  SHF.R.U64 R12, R10, UR6, R3.reuse ;  /* 0x000000060a0c7c19 */ /* 0x100fe40008001203 */
[----:B------:R-:W-:Y:S01]  /*7200*/  SHF.R.U32.HI R3, RZ, UR6, R3 ;  /* 0x00000006ff037c19 */ /* 0x000fe20008011603 */
[----:B------:R-:W-:-:S03]  /*7210*/  UIADD3 UR6, -UR5, URZ, URZ ;  /* 0x0000003f05067290 */ /* 0x000fc6000fffe13f */
[--C-:B------:R-:W-:Y:S01]  /*7220*/  SHF.R.U64 R13, R12, UR8, R3.reuse ;  /* 0x000000080c0d7c19 */ /* 0x100fe20008001203 */
[----:B------:R-:W-:Y:S01]  /*7230*/  ULDC UR5, c[0x0][0x144] ;  /* 0x0000510000057ab9 */ /* 0x000fe20000000800 */
[----:B------:R-:W-:-:S03]  /*7240*/  SHF.R.U32.HI R3, RZ, UR8, R3 ;  /* 0x00000008ff037c19 */ /* 0x000fc60008011603 */
[----:B------:R-:W-:Y:S01]  /*7250*/  IMAD.MOV.U32 R2, RZ, RZ, R13 ;  /* 0x000000ffff027224 */ /* 0x000fe200078e000d */
[----:B------:R-:W-:Y:S06]  /*7260*/  @!P1 BRA `(.L_x_93) ;  /* 0x0000000000289947 */ /* 0x000fec0003800000 */
        /* <DEDUP_REMOVED lines=10> */
.L_x_93:
[----:B------:R-:W-:Y:S01]  /*7310*/  UISETP.NE.AND UP0, UPT, UR45, URZ, UPT ;  /* 0x0000003f2d00728c */ /* 0x000fe2000bf05270 */
[----:B------:R-:W-:Y:S01]  /*7320*/  SHF.R.U64 R3, R2, UR12, R3 ;  /* 0x0000000c02037c19 */ /* 0x000fe20008001203 */
[----:B------:R-:W-:Y:S01]  /*7330*/  UIADD3 UR7, -UR7, URZ, URZ ;  /* 0x0000003f07077290 */ /* 0x000fe2000fffe13f */
[----:B------:R-:W-:Y:S01]  /*7340*/  LOP3.LUT R2, R12, UR22, RZ, 0xc0, !PT ;  /* 0x000000160c027c12 */ /* 0x000fe2000f8ec0ff */
[----:B------:R-:W-:Y:S01]  /*7350*/  UIMAD UR4, UR5, UR6, UR4 ;  /* 0x00000006050472a4 */ /* 0x000fe2000f8e0204 */
[----:B------:R-:W-:Y:S01]  /*7360*/  LOP3.LUT R5, R10, UR13, RZ, 0xc0, !PT ;  /* 0x0000000d0a057c12 */ /* 0x000fe2000f8ec0ff */
[----:B------:R-:W-:Y:S01]  /*7370*/  IMAD.MOV R4, RZ, RZ, -R3 ;  /* 0x000000ffff047224 */ /* 0x000fe200078e0a03 */
[----:B------:R-:W-:Y:S01]  /*7380*/  ULDC UR5, c[0x0][0x148] ;  /* 0x0000520000057ab9 */ /* 0x000fe20000000800 */
[----:B------:R-:W-:Y:S01]  /*7390*/  IMAD R18, R3, UR21, R2 ;  /* 0x0000001503127c24 */ /* 0x000fe2000f8e0202 */
[----:B------:R-:W-:Y:S01]  /*73a0*/  PLOP3.LUT P1, PT, PT, PT, UP0, 0x80, 0x0 ;  /* 0x000000000000781c */ /* 0x000fe20003f2f008 */
[----:B------:R-:W-:Y:S01]  /*73b0*/  IMAD.MOV.U32 R3, RZ, RZ, 0x1 ;  /* 0x00000001ff037424 */ /* 0x000fe200078e00ff */
[----:B------:R-:W-:-:S03]  /*73c0*/  @UP0 UIMAD UR4, UR5, UR7, UR9 ;  /* 0x00000007050402a4 */ /* 0x000fc6000f8e0209 */
[----:B------:R-:W-:Y:S02]  /*73d0*/  ULDC UR5, c[0x0][0x638] ;  /* 0x00018e0000057ab9 */ /* 0x000fe40000000800 */
[----:B------:R-:W-:Y:S02]  /*73e0*/  IMAD R2, R4, UR5, R13 ;  /* 0x0000000504027c24 */ /* 0x000fe4000f8e020d */
[----:B--2---:R-:W-:Y:S01]  /*73f0*/  IMAD R18, R18, R15, UR4 ;  /* 0x0000000412127e24 */ /* 0x004fe2000f8e020f */
[----:B------:R-:W-:Y:S02]  /*7400*/  ULDC UR4, c[0x0][0x600] ;  /* 0x0001800000047ab9 */ /* 0x000fe40000000800 */
[----:B------:R-:W-:-:S05]  /*7410*/  IMAD R5, R2, UR4, R5 ;  /* 0x0000000402057c24 */ /* 0x000fca000f8e0205 */
[----:B------:R-:W-:Y:S02]  /*7420*/  SEL R2, R5, R18, !P1 ;  /* 0x0000001205027207 */ /* 0x000fe40004800000 */
[----:B------:R-:W-:-:S07]  /*7430*/  SEL R18, R18, R5, !P1 ;  /* 0x0000000512127207 */ /* 0x000fce0004800000 */
.L_x_91:
[----:B------:R-:W-:Y:S05]  /*7440*/  BSYNC B1 ;  /* 0x0000000000017941 */ /* 0x000fea0003800000 */
.L_x_90:
[----:B------:R-:W-:-:S13]  /*7450*/  LOP3.LUT P1, RZ, R3, 0xff, RZ, 0xc0, !PT ;  /* 0x000000ff03ff7812 */ /* 0x000fda000782c0ff */
[----:B------:R-:W-:Y:S05]  /*7460*/  @P1 BRA `(.L_x_94) ;  /* 0xfffffff000b01947 */ /* 0x000fea000383ffff */
[----:B------:R-:W-:Y:S05]  /*7470*/  BSYNC B0 ;  /* 0x0000000000007941 */ /* 0x000fea0003800000 */
.L_x_82:
[----:B------:R-:W-:-:S03]  /*7480*/  UMOV UR4, 0xffffffff ;  /* 0xffffffff00047882 */ /* 0x000fc60000000000 */
[----:B------:R-:W-:Y:S05]  /*7490*/  BRA.DIV UR4, `(.L_x_95) ;  /* 0x0000000604447947 */ /* 0x000fea000b800000 */
[----:B------:R-:W-:-:S13]  /*74a0*/  ELECT P6, URZ, PT ;  /* 0x00000000003f782f */ /* 0x000fda00038c0000 */
.L_x_111:
[----:B------:R-:W-:Y:S04]  /*74b0*/  BSSY B0, `(.L_x_96) ;  /* 0x000002c000007945 */ /* 0x000fe80003800000 */
[----:B------:R-:W-:Y:S05]  /*74c0*/  @!P6 BRA `(.L_x_97) ;  /* 0x0000000000a8e947 */ /* 0x000fea0003800000 */
[----:B------:R-:W-:-:S04]  /*74d0*/  ULOP3.LUT UR4, UR39, 0x2, URZ, 0xfc, !UPT ;  /* 0x0000000227047892 */ /* 0x000fc8000f8efc3f */
[----:B------:R-:W-:-:S06]  /*74e0*/  UISETP.NE.AND UP0, UPT, UR4, 0x3, UPT ;  /* 0x000000030400788c */ /* 0x000fcc000bf05270 */
[----:B------:R-:W-:-:S13]  /*74f0*/  PLOP3.LUT P0, PT, PT, PT, UP0, 0x80, 0x0 ;  /* 0x000000000000781c */ /* 0x000fda0003f0f008 */
[----:B------:R-:W-:Y:S05]  /*7500*/  @!P0 BRA `(.L_x_98) ;  /* 0x0000000000048947 */ /* 0x000fea0003800000 */
[----:B------:R-:W-:Y:S01]  /*7510*/  BPT.TRAP 0x1 ;  /* 0x000000040000795c */ /* 0x000fe20000300000 */
.L_x_98:
[----:B------:R-:W0:Y:S01]  /*7520*/  S2R R3, SR_CgaCtaId ;  /* 0x0000000000037919 */ /* 0x000e220000008800 */
[----:B------:R-:W-:-:S04]  /*7530*/  MOV R2, 0x400 ;  /* 0x0000040000027802 */ /* 0x000fc80000000f00 */
[----:B0-----:R-:W-:Y:S02]  /*7540*/  LEA R3, R3, R2, 0x18 ;  /* 0x0000000203037211 */ /* 0x001fe400078ec0ff */
[----:B------:R-:W-:-:S03]  /*7550*/  SHF.L.U32 R2, R8, 0x1f, RZ ;  /* 0x0000001f08027819 */ /* 0x000fc600000006ff */
[----:B------:R-:W-:-:S04]  /*7560*/  VIADD R3, R3, 0x20 ;  /* 0x0000002003037836 */ /* 0x000fc80000000000 */
[C---:B------:R-:W-:Y:S02]  /*7570*/  IMAD R7, R0.reuse, 0x8, R3 ;  /* 0x0000000800077824 */ /* 0x040fe400078e0203 */
[----:B------:R-:W-:Y:S02]  /*7580*/  VIADD R0, R0, 0x1 ;  /* 0x0000000100007836 */ /* 0x000fe40000000000 */
[----:B------:R-:W0:Y:S03]  /*7590*/  SYNCS.PHASECHK.TRANS64.TRYWAIT P0, [R7+URZ], R2 ;  /* 0x00000002070075a7 */ /* 0x000e26000800017f */
[----:B------:R-:W-:-:S04]  /*75a0*/  ISETP.NE.AND P1, PT, R0, 0x4, PT ;  /* 0x000000040000780c */ /* 0x000fc80003f25270 */
[----:B------:R-:W-:Y:S02]  /*75b0*/  SEL R5, RZ, 0x1, P1 ;  /* 0x00000001ff057807 */ /* 0x000fe40000800000 */
[----:B------:R-:W-:Y:S02]  /*75c0*/  SEL R0, R0, RZ, P1 ;  /* 0x000000ff00007207 */ /* 0x000fe40000800000 */
[----:B------:R-:W-:-:S03]  /*75d0*/  LOP3.LUT R5, R8, R5, RZ, 0x3c, !PT ;  /* 0x0000000508057212 */ /* 0x000fc600078e3cff */
[----:B------:R-:W-:Y:S01]  /*75e0*/  IMAD R9, R0, 0x8, R3 ;  /* 0x0000000800097824 */ /* 0x000fe200078e0203 */
[----:B------:R-:W-:Y:S01]  /*75f0*/  SHF.L.U32 R4, R5, 0x1f, RZ ;  /* 0x0000001f05047819 */ /* 0x000fe200000006ff */
[----:B0-----:R-:W-:Y:S06]  /*7600*/  @!P0 BRA `(.L_x_99) ;  /* 0x0000000400088947 */ /* 0x001fec0003800000 */
.L_x_112:
[----:B------:R-:W1:Y:S01]  /*7610*/  SYNCS.PHASECHK.TRANS64.TRYWAIT P0, [R9+URZ], R4 ;  /* 0x00000004090075a7 */ /* 0x000e62000800017f */
[----:B------:R-:W-:-:S05]  /*7620*/  VIADD R0, R0, 0x1 ;  /* 0x0000000100007836 */ /* 0x000fca0000000000 */
[----:B------:R-:W-:-:S04]  /*7630*/  ISETP.NE.AND P1, PT, R0, 0x4, PT ;  /* 0x000000040000780c */ /* 0x000fc80003f25270 */
[----:B0-----:R-:W-:Y:S02]  /*7640*/  SEL R2, RZ, 0x1, P1 ;  /* 0x00000001ff027807 */ /* 0x001fe40000800000 */
[----:B------:R-:W-:Y:S02]  /*7650*/  SEL R0, R0, RZ, P1 ;  /* 0x000000ff00007207 */ /* 0x000fe40000800000 */
[----:B------:R-:W-:-:S03]  /*7660*/  LOP3.LUT R7, R5, R2, RZ, 0x3c, !PT ;  /* 0x0000000205077212 */ /* 0x000fc600078e3cff */
[----:B------:R-:W-:Y:S01]  /*7670*/  IMAD R6, R0, 0x8, R3 ;  /* 0x0000000800067824 */ /* 0x000fe200078e0203 */
[----:B------:R-:W-:Y:S01]  /*7680*/  SHF.L.U32 R5, R7, 0x1f, RZ ;  /* 0x0000001f07057819 */ /* 0x000fe200000006ff */
[----:B-1----:R-:W-:Y:S06]  /*7690*/  @!P0 BRA `(.L_x_100) ;  /* 0x0000000000f88947 */ /* 0x002fec0003800000 */
.L_x_113:
[----:B------:R-:W1:Y:S01]  /*76a0*/  SYNCS.PHASECHK.TRANS64.TRYWAIT P0, [R6+URZ], R5 ;  /* 0x00000005060075a7 */ /* 0x000e62000800017f */
[----:B------:R-:W-:-:S05]  /*76b0*/  VIADD R0, R0, 0x1 ;  /* 0x0000000100007836 */ /* 0x000fca0000000000 */
[----:B------:R-:W-:-:S04]  /*76c0*/  ISETP.NE.AND P1, PT, R0, 0x4, PT ;  /* 0x000000040000780c */ /* 0x000fc80003f25270 */
[----:B------:R-:W-:Y:S02]  /*76d0*/  SEL R2, RZ, 0x1, P1 ;  /* 0x00000001ff027807 */ /* 0x000fe40000800000 */
[----:B------:R-:W-:Y:S02]  /*76e0*/  SEL R0, R0, RZ, P1 ;  /* 0x000000ff00007207 */ /* 0x000fe40000800000 */
[----:B------:R-:W-:Y:S01]  /*76f0*/  LOP3.LUT R2, R7, R2, RZ, 0x3c, !PT ;  /* 0x0000000207027212 */ /* 0x000fe200078e3cff */
[----:B-1----:R-:W-:Y:S06]  /*7700*/  @!P0 BRA `(.L_x_101) ;  /* 0x0000000000f08947 */ /* 0x002fec0003800000 */
.L_x_114:
[----:B------:R-:W-:Y:S01]  /*7710*/  IMAD R3, R0, 0x8, R3 ;  /* 0x0000000800037824 */ /* 0x000fe200078e0203 */
[----:B------:R-:W-:-:S07]  /*7720*/  SHF.L.U32 R0, R2, 0x1f, RZ ;  /* 0x0000001f02007819 */ /* 0x000fce00000006ff */
.L_x_102:
[----:B--2---:R2:W3:Y:S02]  /*7730*/  SYNCS.PHASECHK.TRANS64.TRYWAIT P0, [R3+URZ], R0 ;  /* 0x00000000030075a7 */ /* 0x0044e4000800017f */
[----:B---3--:R-:W-:Y:S05]  /*7740*/  @!P0 NANOSLEEP.SYNCS 0x989680 ;  /* 0x009896800000895d */ /* 0x008fea0003900000 */
[----:B------:R-:W3:Y:S02]  /*7750*/  @!P0 SYNCS.PHASECHK.TRANS64 P0, [R3+URZ], R0 ;  /* 0x00000000030085a7 */ /* 0x000ee4000800007f */
[----:B---3--:R-:W-:Y:S05]  /*7760*/  @!P0 BRA `(.L_x_102) ;  /* 0xfffffffc00f08947 */ /* 0x008fea000383ffff */
.L_x_97:
[----:B------:R-:W-:Y:S05]  /*7770*/  BSYNC B0 ;  /* 0x0000000000007941 */ /* 0x000fea0003800000 */
.L_x_96:
[----:B------:R-:W-:Y:S05]  /*7780*/  EXIT ;  /* 0x000000000000794d */ /* 0x000fea0003800000 */
.L_x_14:
[----:B0-----:R0:W1:Y:S02]  /*7790*/  SYNCS.PHASECHK.TRANS64.TRYWAIT P0, [R53+URZ], R0 ;  /* 0x00000000350075a7 */ /* 0x001064000800017f */
[----:B-1----:R-:W-:Y:S05]  /*77a0*/  @!P0 NANOSLEEP.SYNCS 0x989680 ;  /* 0x009896800000895d */ /* 0x002fea0003900000 */
[----:B------:R-:W1:Y:S02]  /*77b0*/  @!P0 SYNCS.PHASECHK.TRANS64 P0, [R53+URZ], R0 ;  /* 0x00000000350085a7 */ /* 0x000e64000800007f */
[----:B-1----:R-:W-:Y:S05]  /*77c0*/  @!P0 BRA `(.L_x_14) ;  /* 0xfffffffc00f08947 */ /* 0x002fea000383ffff */
[----:B------:R-:W-:Y:S05]  /*77d0*/  BRA `(.L_x_103) ;  /* 0xffffff9c00907947 */ /* 0x000fea000383ffff */
.L_x_19:
[----:B-1----:R1:W2:Y:S02]  /*77e0*/  SYNCS.PHASECHK.TRANS64.TRYWAIT P1, [R3+URZ], R0 ;  /* 0x00000000030075a7 */ /* 0x0022a4000802017f */
[----:B--2---:R-:W-:Y:S05]  /*77f0*/  @!P1 NANOSLEEP.SYNCS 0x989680 ;  /* 0x009896800000995d */ /* 0x004fea0003900000 */
[----:B------:R-:W2:Y:S02]  /*7800*/  @!P1 SYNCS.PHASECHK.TRANS64 P1, [R3+URZ], R0 ;  /* 0x00000000030095a7 */ /* 0x000ea4000802007f */
[----:B--2---:R-:W-:Y:S05]  /*7810*/  @!P1 BRA `(.L_x_19) ;  /* 0xfffffffc00f09947 */ /* 0x004fea000383ffff */
[----:B------:R-:W-:Y:S05]  /*7820*/  BRA `(.L_x_18) ;  /* 0xffffff9c00f87947 */ /* 0x000fea000383ffff */
.L_x_24:
[----:B-1----:R-:W-:-:S04]  /*7830*/  IMAD.U32 R4, RZ, RZ, UR4 ;  /* 0x00000004ff047e24 */ /* 0x002fc8000f8e00ff */
[----:B------:R1:W2:Y:S03]  /*7840*/  SYNCS.PHASECHK.TRANS64.TRYWAIT P1, [R4+URZ], R3 ;  /* 0x00000003040075a7 */ /* 0x0002a6000802017f */
[----:B--2---:R-:W-:Y:S05]  /*7850*/  @!P1 NANOSLEEP.SYNCS 0x989680 ;  /* 0x009896800000995d */ /* 0x004fea0003900000 */
[----:B------:R-:W2:Y:S02]  /*7860*/  @!P1 SYNCS.PHASECHK.TRANS64 P1, [R4+URZ], R3 ;  /* 0x00000003040095a7 */ /* 0x000ea4000802007f */
[----:B--2---:R-:W-:Y:S05]  /*7870*/  @!P1 BRA `(.L_x_24) ;  /* 0xfffffffc00ec9947 */ /* 0x004fea000383ffff */
[----:B------:R-:W-:Y:S05]  /*7880*/  BRA `(.L_x_23) ;  /* 0xffffffb400007947 */ /* 0x000fea000383ffff */
.L_x_30:
[----:B--2---:R2:W3:Y:S02]  /*7890*/  SYNCS.PHASECHK.TRANS64.TRYWAIT P0, [R53+URZ+0x10], R0 ;  /* 0x00001000350075a7 */ /* 0x0044e4000800017f */
[----:B---3--:R-:W-:Y:S05]  /*78a0*/  @!P0 NANOSLEEP.SYNCS 0x989680 ;  /* 0x009896800000895d */ /* 0x008fea0003900000 */
[----:B------:R-:W3:Y:S02]  /*78b0*/  @!P0 SYNCS.PHASECHK.TRANS64 P0, [R53+URZ+0x10], R0 ;  /* 0x00001000350085a7 */ /* 0x000ee4000800007f */
[----:B---3--:R-:W-:Y:S05]  /*78c0*/  @!P0 BRA `(.L_x_30) ;  /* 0xfffffffc00f08947 */ /* 0x008fea000383ffff */
[----:B------:R-:W-:Y:S05]  /*78d0*/  BRA `(.L_x_104) ;  /* 0xffffffc8008c7947 */ /* 0x000fea000383ffff */
.L_x_83:
[----:B------:R-:W-:Y:S01]  /*78e0*/  BSSY B1, `(.L_x_105) ;  /* 0x0000006000017945 */ /* 0x000fe20003800000 */
[----:B------:R-:W-:-:S07]  /*78f0*/  IMAD.MOV.U32 R15, RZ, RZ, -0x1 ;  /* 0xffffffffff0f7424 */ /* 0x000fce00078e00ff */
[----:B------:R-:W-:Y:S05]  /*7900*/  WARPSYNC.COLLECTIVE R15, `(.L_x_106) ;  /* 0x000000000f0c7348 */ /* 0x000fea0003c00000 */
[----:B------:R-:W-:Y:S02]  /*7910*/  ELECT P6, UR62, PT ;  /* 0x00000000003e782f */ /* 0x000fe400038c0000 */
[----:B------:R-:W-:Y:S01]  /*7920*/  MOV R14, UR62 ;  /* 0x0000003e000e7c02 */ /* 0x000fe20008000f00 */
[----:B------:R-:W-:Y:S10]  /*7930*/  ENDCOLLECTIVE ;  /* 0x000000000000791b */ /* 0x000ff40003800000 */
.L_x_106:
[----:B------:R-:W-:Y:S05]  /*7940*/  BSYNC B1 ;  /* 0x0000000000017941 */ /* 0x000fea0003800000 */
.L_x_105:
[----:B------:R-:W-:Y:S05]  /*7950*/  BRA `(.L_x_107) ;  /* 0xffffffec00807947 */ /* 0x000fea000383ffff */
.L_x_86:
[----:B-1----:R1:W2:Y:S02]  /*7960*/  SYNCS.PHASECHK.TRANS64.TRYWAIT P1, [R7+URZ+0x20], R4 ;  /* 0x00002004070075a7 */ /* 0x0022a4000802017f */
[----:B--2---:R-:W-:Y:S05]  /*7970*/  @!P1 NANOSLEEP.SYNCS 0x989680 ;  /* 0x009896800000995d */ /* 0x004fea0003900000 */
[----:B------:R-:W2:Y:S02]  /*7980*/  @!P1 SYNCS.PHASECHK.TRANS64 P1, [R7+URZ+0x20], R4 ;  /* 0x00002004070095a7 */ /* 0x000ea4000802007f */
[----:B--2---:R-:W-:Y:S05]  /*7990*/  @!P1 BRA `(.L_x_86) ;  /* 0xfffffffc00f09947 */ /* 0x004fea000383ffff */
[----:B------:R-:W-:Y:S05]  /*79a0*/  BRA `(.L_x_108) ;  /* 0xffffffec00b47947 */ /* 0x000fea000383ffff */
.L_x_95:
[----:B------:R-:W-:Y:S01]  /*79b0*/  BSSY B0, `(.L_x_109) ;  /* 0x0000006000007945 */ /* 0x000fe20003800000 */
[----:B------:R-:W-:-:S07]  /*79c0*/  IMAD.MOV.U32 R15, RZ, RZ, -0x1 ;  /* 0xffffffffff0f7424 */ /* 0x000fce00078e00ff */
[----:B------:R-:W-:Y:S05]  /*79d0*/  WARPSYNC.COLLECTIVE R15, `(.L_x_110) ;  /* 0x000000000f0c7348 */ /* 0x000fea0003c00000 */
[----:B------:R-:W-:Y:S02]  /*79e0*/  ELECT P6, UR62, PT ;  /* 0x00000000003e782f */ /* 0x000fe400038c0000 */
[----:B------:R-:W-:Y:S01]  /*79f0*/  MOV R14, UR62 ;  /* 0x0000003e000e7c02 */ /* 0x000fe20008000f00 */
[----:B------:R-:W-:Y:S10]  /*7a00*/  ENDCOLLECTIVE ;  /* 0x000000000000791b */ /* 0x000ff40003800000 */
.L_x_110:
[----:B------:R-:W-:Y:S05]  /*7a10*/  BSYNC B0 ;  /* 0x0000000000007941 */ /* 0x000fea0003800000 */
.L_x_109:
[----:B------:R-:W-:Y:S05]  /*7a20*/  BRA `(.L_x_111) ;  /* 0xfffffff800a07947 */ /* 0x000fea000383ffff */
.L_x_99:
[----:B0-----:R0:W1:Y:S02]  /*7a30*/  SYNCS.PHASECHK.TRANS64.TRYWAIT P0, [R7+URZ], R2 ;  /* 0x00000002070075a7 */ /* 0x001064000800017f */
[----:B-1----:R-:W-:Y:S05]  /*7a40*/  @!P0 NANOSLEEP.SYNCS 0x989680 ;  /* 0x009896800000895d */ /* 0x002fea0003900000 */
[----:B------:R-:W1:Y:S02]  /*7a50*/  @!P0 SYNCS.PHASECHK.TRANS64 P0, [R7+URZ], R2 ;  /* 0x00000002070085a7 */ /* 0x000e64000800007f */
[----:B-1----:R-:W-:Y:S05]  /*7a60*/  @!P0 BRA `(.L_x_99) ;  /* 0xfffffffc00f08947 */ /* 0x002fea000383ffff */
[----:B------:R-:W-:Y:S05]  /*7a70*/  BRA `(.L_x_112) ;  /* 0xfffffff800e47947 */ /* 0x000fea000383ffff */
.L_x_100:
[----:B0-----:R0:W1:Y:S02]  /*7a80*/  SYNCS.PHASECHK.TRANS64.TRYWAIT P0, [R9+URZ], R4 ;  /* 0x00000004090075a7 */ /* 0x001064000800017f */
[----:B-1----:R-:W-:Y:S05]  /*7a90*/  @!P0 NANOSLEEP.SYNCS 0x989680 ;  /* 0x009896800000895d */ /* 0x002fea0003900000 */
[----:B------:R-:W1:Y:S02]  /*7aa0*/  @!P0 SYNCS.PHASECHK.TRANS64 P0, [R9+URZ], R4 ;  /* 0x00000004090085a7 */ /* 0x000e64000800007f */
[----:B-1----:R-:W-:Y:S05]  /*7ab0*/  @!P0 BRA `(.L_x_100) ;  /* 0xfffffffc00f08947 */ /* 0x002fea000383ffff */
[----:B------:R-:W-:Y:S05]  /*7ac0*/  BRA `(.L_x_113) ;  /* 0xfffffff800f47947 */ /* 0x000fea000383ffff */
.L_x_101:
[----:B-1----:R1:W2:Y:S02]  /*7ad0*/  SYNCS.PHASECHK.TRANS64.TRYWAIT P0, [R6+URZ], R5 ;  /* 0x00000005060075a7 */ /* 0x0022a4000800017f */
[----:B--2---:R-:W-:Y:S05]  /*7ae0*/  @!P0 NANOSLEEP.SYNCS 0x989680 ;  /* 0x009896800000895d */ /* 0x004fea0003900000 */
[----:B------:R-:W2:Y:S02]  /*7af0*/  @!P0 SYNCS.PHASECHK.TRANS64 P0, [R6+URZ], R5 ;  /* 0x00000005060085a7 */ /* 0x000ea4000800007f */
[----:B--2---:R-:W-:Y:S05]  /*7b00*/  @!P0 BRA `(.L_x_101) ;  /* 0xfffffffc00f08947 */ /* 0x004fea000383ffff */
[----:B------:R-:W-:Y:S05]  /*7b10*/  BRA `(.L_x_114) ;  /* 0xfffffff800fc7947 */ /* 0x000fea000383ffff */
.L_x_115:
[----:B------:R-:W-:-:S00]  /*7b20*/  BRA `(.L_x_115) ;  /* 0xfffffffc00fc7947 */ /* 0x000fc0000383ffff */
[----:B------:R-:W-:-:S00]  /*7b30*/  NOP ;  /* 0x0000000000007918 */ /* 0x000fc00000000000 */
        /* <DEDUP_REMOVED lines=12> */
.L_x_116:


//--------------------- .nv.global.init           --------------------------
	.section	.nv.global.init,"aw",@progbits
.nv.global.init:
	.type		$str$22,@object
	.size		$str$22,($str$23 - $str$22)
$str$22:
        /*0000*/ 	.byte	0x6b, 0x5f, 0x74, 0x69, 0x6c, 0x65, 0x5f, 0x63, 0x6f, 0x75, 0x6e, 0x74, 0x20, 0x3e, 0x3d, 0x20
        /*0010*/ 	.byte	0x31, 0x00
	.type		$str$23,@object
	.size		$str$23,(__unnamed_1 - $str$23)
$str$23:
        /*0012*/ 	.byte	0x2f, 0x74, 0x6d, 0x70, 0x2f, 0x63, 0x75, 0x74, 0x6c, 0x61, 0x73, 0x73, 0x5f, 0x73, 0x77, 0x65
        /*0022*/ 	.byte	0x65, 0x70, 0x5f, 0x73, 0x72, 0x63, 0x2f, 0x69, 0x6e, 0x63, 0x6c, 0x75, 0x64, 0x65, 0x2f, 0x63
        /*0032*/ 	.byte	0x75, 0x74, 0x6c, 0x61, 0x73, 0x73, 0x2f, 0x67, 0x65, 0x6d, 0x6d, 0x2f, 0x63, 0x6f, 0x6c, 0x6c
        /*0042*/ 	.byte	0x65, 0x63, 0x74, 0x69, 0x76, 0x65, 0x2f, 0x73, 0x6d, 0x39, 0x30, 0x5f, 0x6d, 0x6d, 0x61, 0x5f
        /*0052*/ 	.byte	0x74, 0x6d, 0x61, 0x5f, 0x67, 0x6d, 0x6d, 0x61, 0x5f, 0x73, 0x73, 0x5f, 0x77, 0x61, 0x72, 0x70
        /*0062*/ 	.byte	0x73, 0x70, 0x65, 0x63, 0x69, 0x61, 0x6c, 0x69, 0x7a, 0x65, 0x64, 0x2e, 0x68, 0x70, 0x70, 0x00
	.type		__unnamed_1,@object
	.size		__unnamed_1,(.L_0 - __unnamed_1)
__unnamed_1:
        /*0072*/ 	.byte	0x76, 0x6f, 0x69, 0x64, 0x20, 0x63, 0x75, 0x74, 0x6c, 0x61, 0x73, 0x73, 0x3a, 0x3a, 0x67, 0x65
        /* <DEDUP_REMOVED lines=179> */
        /*0bb2*/ 	.byte	0x69, 0x74, 0x79, 0x5d, 0x00
.L_0:


//--------------------- .nv.shared._ZN7cutlass13device_kernelINS_4gemm6kernel13GemmUniversalIN4cute5tupleIJiiiiEEENS1_10collective13CollectiveMmaINS1_34MainloopSm90TmaGmmaWarpSpecializedILi4ENS5_IJNS4_1CILi1EEESB_SB_EEENS1_32KernelTmaWarpSpecializedPingpongEEENS5_IJNSA_ILi64EEENSA_ILi48EEENSA_ILi256EEEEEENS_6half_tENS5_IJlSB_lEEESJ_SK_NS4_8TiledMMAINS4_8MMA_AtomIJNS4_4SM904GMMA25MMA_64x16x16_F32F16F16_SSILNSO_5MajorE0ELSQ_0ELNSO_7ScaleInE1ELSR_1EEEEEENS4_6LayoutISC_NS5_IJNSA_ILi0EEESV_SV_EEEEENS5_IJNS4_10UnderscoreESY_SY_EEEEENS4_13SM90_TMA_LOADENS4_14ComposedLayoutINS4_7SwizzleILi3ELi4ELi3EEENS4_18smem_ptr_flag_bitsILi16EEENSU_INS5_IJNSA_ILi8EEESF_EEENS5_IJSF_SB_EEEEEEEvNS4_8identityES11_S1B_vS1C_EENS_8epilogue10collective6detail29Sm90TmaWarpSpecializedAdapterINS1F_15DefaultEpilogueISJ_SK_SK_NS1E_6thread17LinearCombinationISJ_Li1EffLNS1J_9ScaleType4KindE0ELNS_15FloatRoundStyleE2ESJ_EENS1_15EpilogueDefaultEEEEEvvEEEEvNT_6ParamsE --------------------------
	.section	.nv.shared._ZN7cutlass13device_kernelINS_4gemm6kernel13GemmUniversalIN4cute5tupleIJiiiiEEENS1_10collective13CollectiveMmaINS1_34MainloopSm90TmaGmmaWarpSpecializedILi4ENS5_IJNS4_1CILi1EEESB_SB_EEENS1_32KernelTmaWarpSpecializedPingpongEEENS5_IJNSA_ILi64EEENSA_ILi48EEENSA_ILi256EEEEEENS_6half_tENS5_IJlSB_lEEESJ_SK_NS4_8TiledMMAINS4_8MMA_AtomIJNS4_4SM904GMMA25MMA_64x16x16_F32F16F16_SSILNSO_5MajorE0ELSQ_0ELNSO_7ScaleInE1ELSR_1EEEEEENS4_6LayoutISC_NS5_IJNSA_ILi0EEESV_SV_EEEEENS5_IJNS4_10UnderscoreESY_SY_EEEEENS4_13SM90_TMA_LOADENS4_14ComposedLayoutINS4_7SwizzleILi3ELi4ELi3EEENS4_18smem_ptr_flag_bitsILi16EEENSU_INS5_IJNSA_ILi8EEESF_EEENS5_IJSF_SB_EEEEEEEvNS4_8identityES11_S1B_vS1C_EENS_8epilogue10collective6detail29Sm90TmaWarpSpecializedAdapterINS1F_15DefaultEpilogueISJ_SK_SK_NS1E_6thread17LinearCombinationISJ_Li1EffLNS1J_9ScaleType4KindE0ELNS_15FloatRoundStyleE2ESJ_EENS1_15EpilogueDefaultEEEEEvvEEEEvNT_6ParamsE,"aw",@nobits
	.sectionflags	@""
	.align	16
	.zero		1024


//--------------------- .nv.shared.reserved.0     --------------------------
	.section	.nv.shared.reserved.0,"aw",@nobits
	.weak		__nv_reservedSMEM_offset_0_alias
	.size		__nv_reservedSMEM_offset_0_alias, 0, 0
	.other		__nv_reservedSMEM_offset_0_alias,@"STO_CUDA_RESERVED_SHARED STV_DEFAULT"
__nv_reservedSMEM_offset_0_alias:
	.zero		0


//--------------------- .nv.global                --------------------------
	.section	.nv.global,"aw",@nobits
.nv.global:
	.type		_ZN39_INTERNAL_d2377d7e_4_k_cu_d7781d19_87334cute1_E,@object
	.size		_ZN39_INTERNAL_d2377d7e_4_k_cu_d7781d19_87334cute1_E,(_ZN39_INTERNAL_d2377d7e_4_k_cu_d7781d19_87334cuda3std3__45__cpo6cbeginE - _ZN39_INTERNAL_d2377d7e_4_k_cu_d7781d19_87334cute1_E)
_ZN39_INTERNAL_d2377d7e_4_k_cu_d7781d19_87334cute1_E:
	.zero		1
	.type		_ZN39_INTERNAL_d2377d7e_4_k_cu_d7781d19_87334cuda3std3__45__cpo6cbeginE,@object
	.size		_ZN39_INTERNAL_d2377d7e_4_k_cu_d7781d19_87334cuda3std3__45__cpo6cbeginE,(_ZN39_INTERNAL_d2377d7e_4_k_cu_d7781d19_87334cuda3std3__48in_placeE - _ZN39_INTERNAL_d2377d7e_4_k_cu_d7781d19_87334cuda3std3__45__cpo6cbeginE)
_ZN39_INTERNAL_d2377d7e_4_k_cu_d7781d19_87334cuda3std3__45__cpo6cbeginE:
	.zero		1
	.type		_ZN39_INTERNAL_d2377d7e_4_k_cu_d7781d19_87334cuda3std3__48in_placeE,@object
	.size		_ZN39_INTERNAL_d2377d7e_4_k_cu_d7781d19_87334cuda3std3__48in_placeE,(_ZN39_INTERNAL_d2377d7e_4_k_cu_d7781d19_87334cuda3std6ranges3__45__cpo9iter_moveE - _ZN39_INTERNAL_d2377d7e_4_k_cu_d7781d19_87334cuda3std3__48in_placeE)
_ZN39_INTERNAL_d2377d7e_4_k_cu_d7781d19_87334cuda3std3__48in_placeE:
	.zero		1
	.type		_ZN39_INTERNAL_d2377d7e_4_k_cu_d7781d19_87334cuda3std6ranges3__45__cpo9iter_moveE,@object
	.size		_ZN39_INTERNAL_d2377d7e_4_k_cu_d7781d19_87334cuda3std6ranges3__45__cpo9iter_moveE,(_ZN39_INTERNAL_d2377d7e_4_k_cu_d7781d19_87334cuda3std3__45__cpo5beginE - _ZN39_INTERNAL_d2377d7e_4_k_cu_d7781d19_87334cuda3std6ranges3__45__cpo9iter_moveE)
_ZN39_INTERNAL_d2377d7e_4_k_cu_d7781d19_87334cuda3std6ranges3__45__cpo9iter_moveE:
	.zero		1
	.type		_ZN39_INTERNAL_d2377d7e_4_k_cu_d7781d19_87334cuda3std3__45__cpo5beginE,@object
	.size		_ZN39_INTERNAL_d2377d7e_4_k_cu_d7781d19_87334cuda3std3__45__cpo5beginE,(_ZN39_INTERNAL_d2377d7e_4_k_cu_d7781d19_87334cuda3std3__441_GLOBAL__N__d2377d7e_4_k_cu_d7781d19_87336ignoreE - _ZN39_INTERNAL_d2377d7e_4_k_cu_d7781d19_87334cuda3std3__45__cpo5beginE)
_ZN39_INTERNAL_d2377d7e_4_k_cu_d7781d19_87334cuda3std3__45__cpo5beginE:
	.zero		1
	.type		_ZN39_INTERNAL_d2377d7e_4_k_cu_d7781d19_87334cuda3std3__441_GLOBAL__N__d2377d7e_4_k_cu_d7781d19_87336ignoreE,@object
	.size		_ZN39_INTERNAL_d2377d7e_4_k_cu_d7781d19_87334cuda3std3__441_GLOBAL__N__d2377d7e_4_k_cu_d7781d19_87336ignoreE,(_ZN39_INTERNAL_d2377d7e_4_k_cu_d7781d19_87334cute7productE - _ZN39_INTERNAL_d2377d7e_4_k_cu_d7781d19_87334cuda3std3__441_GLOBAL__N__d2377d7e_4_k_cu_d7781d19_87336ignoreE)
_ZN39_INTERNAL_d2377d7e_4_k_cu_d7781d19_87334cuda3std3__441_GLOBAL__N__d2377d7e_4_k_cu_d7781d19_87336ignoreE:
	.zero		1
	.type		_ZN39_INTERNAL_d2377d7e_4_k_cu_d7781d19_87334cute7productE,@object
	.size		_ZN39_INTERNAL_d2377d7e_4_k_cu_d7781d19_87334cute7productE,(_ZN39_INTERNAL_d2377d7e_4_k_cu_d7781d19_87334cuda3std3__45__cpo3endE - _ZN39_INTERNAL_d2377d7e_4_k_cu_d7781d19_87334cute7productE)
_ZN39_INTERNAL_d2377d7e_4_k_cu_d7781d19_87334cute7productE:
	.zero		1
	.type		_ZN39_INTERNAL_d2377d7e_4_k_cu_d7781d19_87334cuda3std3__45__cpo3endE,@object
	.size		_ZN39_INTERNAL_d2377d7e_4_k_cu_d7781d19_87334cuda3std3__45__cpo3endE,(_ZN39_INTERNAL_d2377d7e_4_k_cu_d7781d19_87334cuda3std3__419piecewise_constructE - _ZN39_INTERNAL_d2377d7e_4_k_cu_d7781d19_87334cuda3std3__45__cpo3endE)
_ZN39_INTERNAL_d2377d7e_4_k_cu_d7781d19_87334cuda3std3__45__cpo3endE:
	.zero		1
	.type		_ZN39_INTERNAL_d2377d7e_4_k_cu_d7781d19_87334cuda3std3__419piecewise_constructE,@object
	.size		_ZN39_INTERNAL_d2377d7e_4_k_cu_d7781d19_87334cuda3std3__419piecewise_constructE,(_ZN39_INTERNAL_d2377d7e_4_k_cu_d7781d19_87334cuda3std3__45__cpo4cendE - _ZN39_INTERNAL_d2377d7e_4_k_cu_d7781d19_87334cuda3std3__419piecewise_constructE)
_ZN39_INTERNAL_d2377d7e_4_k_cu_d7781d19_87334cuda3std3__419piecewise_constructE:
	.zero		1
	.type		_ZN39_INTERNAL_d2377d7e_4_k_cu_d7781d19_87334cuda3std3__45__cpo4cendE,@object
	.size		_ZN39_INTERNAL_d2377d7e_4_k_cu_d7781d19_87334cuda3std3__45__cpo4cendE,(_ZN39_INTERNAL_d2377d7e_4_k_cu_d7781d19_87334cuda3std6ranges3__45__cpo4swapE - _ZN39_INTERNAL_d2377d7e_4_k_cu_d7781d19_87334cuda3std3__45__cpo4cendE)
_ZN39_INTERNAL_d2377d7e_4_k_cu_d7781d19_87334cuda3std3__45__cpo4cendE:
	.zero		1
	.type		_ZN39_INTERNAL_d2377d7e_4_k_cu_d7781d19_87334cuda3std6ranges3__45__cpo4swapE,@object
	.size		_ZN39_INTERNAL_d2377d7e_4_k_cu_d7781d19_87334cuda3std6ranges3__45__cpo4swapE,(.L_8 - _ZN39_INTERNAL_d2377d7e_4_k_cu_d7781d19_87334cuda3std6ranges3__45__cpo4swapE)
_ZN39_INTERNAL_d2377d7e_4_k_cu_d7781d19_87334cuda3std6ranges3__45__cpo4swapE:
	.zero		1
.L_8:


//--------------------- .nv.constant0._ZN7cutlass13device_kernelINS_4gemm6kernel13GemmUniversalIN4cute5tupleIJiiiiEEENS1_10collective13CollectiveMmaINS1_34MainloopSm90TmaGmmaWarpSpecializedILi4ENS5_IJNS4_1CILi1EEESB_SB_EEENS1_32KernelTmaWarpSpecializedPingpongEEENS5_IJNSA_ILi64EEENSA_ILi48EEENSA_ILi256EEEEEENS_6half_tENS5_IJlSB_lEEESJ_SK_NS4_8TiledMMAINS4_8MMA_AtomIJNS4_4SM904GMMA25MMA_64x16x16_F32F16F16_SSILNSO_5MajorE0ELSQ_0ELNSO_7ScaleInE1ELSR_1EEEEEENS4_6LayoutISC_NS5_IJNSA_ILi0EEESV_SV_EEEEENS5_IJNS4_10UnderscoreESY_SY_EEEEENS4_13SM90_TMA_LOADENS4_14ComposedLayoutINS4_7SwizzleILi3ELi4ELi3EEENS4_18smem_ptr_flag_bitsILi16EEENSU_INS5_IJNSA_ILi8EEESF_EEENS5_IJSF_SB_EEEEEEEvNS4_8identityES11_S1B_vS1C_EENS_8epilogue10collective6detail29Sm90TmaWarpSpecializedAdapterINS1F_15DefaultEpilogueISJ_SK_SK_NS1E_6thread17LinearCombinationISJ_Li1EffLNS1J_9ScaleType4KindE0ELNS_15FloatRoundStyleE2ESJ_EENS1_15EpilogueDefaultEEEEEvvEEEEvNT_6ParamsE --------------------------
	.section	.nv.constant0._ZN7cutlass13device_kernelINS_4gemm6kernel13GemmUniversalIN4cute5tupleIJiiiiEEENS1_10collective13CollectiveMmaINS1_34MainloopSm90TmaGmmaWarpSpecializedILi4ENS5_IJNS4_1CILi1EEESB_SB_EEENS1_32KernelTmaWarpSpecializedPingpongEEENS5_IJNSA_ILi64EEENSA_ILi48EEENSA_ILi256EEEEEENS_6half_tENS5_IJlSB_lEEESJ_SK_NS4_8TiledMMAINS4_8MMA_AtomIJNS4_4SM904GMMA25MMA_64x16x16_F32F16F16_SSILNSO_5MajorE0ELSQ_0ELNSO_7ScaleInE1ELSR_1EEEEEENS4_6LayoutISC_NS5_IJNSA_ILi0EEESV_SV_EEEEENS5_IJNS4_10UnderscoreESY_SY_EEEEENS4_13SM90_TMA_LOADENS4_14ComposedLayoutINS4_7SwizzleILi3ELi4ELi3EEENS4_18smem_ptr_flag_bitsILi16EEENSU_INS5_IJNSA_ILi8EEESF_EEENS5_IJSF_SB_EEEEEEEvNS4_8identityES11_S1B_vS1C_EENS_8epilogue10collective6detail29Sm90TmaWarpSpecializedAdapterINS1F_15DefaultEpilogueISJ_SK_SK_NS1E_6thread17LinearCombinationISJ_Li1EffLNS1J_9ScaleType4KindE0ELNS_15FloatRoundStyleE2ESJ_EENS1_15EpilogueDefaultEEEEEvvEEEEvNT_6ParamsE,"a",@progbits
	.sectionflags	@""
	.align	4
.nv.constant0._ZN7cutlass13device_kernelINS_4gemm6kernel13GemmUniversalIN4cute5tupleIJiiiiEEENS1_10collective13CollectiveMmaINS1_34MainloopSm90TmaGmmaWarpSpecializedILi4ENS5_IJNS4_1CILi1EEESB_SB_EEENS1_32KernelTmaWarpSpecializedPingpongEEENS5_IJNSA_ILi64EEENSA_ILi48EEENSA_ILi256EEEEEENS_6half_tENS5_IJlSB_lEEESJ_SK_NS4_8TiledMMAINS4_8MMA_AtomIJNS4_4SM904GMMA25MMA_64x16x16_F32F16F16_SSILNSO_5MajorE0ELSQ_0ELNSO_7ScaleInE1ELSR_1EEEEEENS4_6LayoutISC_NS5_IJNSA_ILi0EEESV_SV_EEEEENS5_IJNS4_10UnderscoreESY_SY_EEEEENS4_13SM90_TMA_LOADENS4_14ComposedLayoutINS4_7SwizzleILi3ELi4ELi3EEENS4_18smem_ptr_flag_bitsILi16EEENSU_INS5_IJNSA_ILi8EEESF_EEENS5_IJSF_SB_EEEEEEEvNS4_8identityES11_S1B_vS1C_EENS_8epilogue10collective6detail29Sm90TmaWarpSpecializedAdapterINS1F_15DefaultEpilogueISJ_SK_SK_NS1E_6thread17LinearCombinationISJ_Li1EffLNS1J_9ScaleType4KindE0ELNS_15FloatRoundStyleE2ESJ_EENS1_15EpilogueDefaultEEEEEvvEEEEvNT_6ParamsE:
	.zero		1664


//--------------------- SYMBOLS --------------------------

	.type		.nv.reservedSmem.offset0,@object
	.size		.nv.reservedSmem.offset0,0x4
	.type		__assertfail,@function
